//
// Generated by NVIDIA NVVM Compiler
//
// Compiler Build ID: CL-23083092
// Cuda compilation tools, release 9.1, V9.1.85
// Based on LLVM 3.4svn
//

.version 6.1
.target sm_30
.address_size 64

	// .globl	bp_soa_to_aos_single

.visible .entry bp_soa_to_aos_single(
	.param .u64 bp_soa_to_aos_single_param_0,
	.param .u64 bp_soa_to_aos_single_param_1,
	.param .u32 bp_soa_to_aos_single_param_2,
	.param .u32 bp_soa_to_aos_single_param_3,
	.param .u32 bp_soa_to_aos_single_param_4,
	.param .u32 bp_soa_to_aos_single_param_5
)
{
	.reg .pred 	%p<3>;
	.reg .f32 	%f<2>;
	.reg .b32 	%r<28>;
	.reg .b64 	%rd<9>;


	ld.param.u64 	%rd3, [bp_soa_to_aos_single_param_0];
	ld.param.u64 	%rd4, [bp_soa_to_aos_single_param_1];
	ld.param.u32 	%r7, [bp_soa_to_aos_single_param_3];
	ld.param.u32 	%r8, [bp_soa_to_aos_single_param_4];
	cvta.to.global.u64 	%rd1, %rd4;
	cvta.to.global.u64 	%rd2, %rd3;
	mov.u32 	%r9, %nctaid.x;
	mov.u32 	%r10, %ctaid.y;
	mov.u32 	%r11, %ctaid.x;
	mad.lo.s32 	%r12, %r9, %r10, %r11;
	mov.u32 	%r13, %ntid.y;
	mov.u32 	%r14, %tid.y;
	mad.lo.s32 	%r15, %r12, %r13, %r14;
	mov.u32 	%r16, %ntid.x;
	mov.u32 	%r17, %tid.x;
	mad.lo.s32 	%r27, %r15, %r16, %r17;
	mul.lo.s32 	%r18, %r16, %r9;
	mul.lo.s32 	%r19, %r18, %r13;
	mov.u32 	%r20, %nctaid.y;
	mul.lo.s32 	%r2, %r19, %r20;
	rem.s32 	%r21, %r27, %r8;
	mul.lo.s32 	%r3, %r21, %r7;
	mul.lo.s32 	%r4, %r8, %r7;
	setp.ge.s32	%p1, %r27, %r4;
	@%p1 bra 	BB0_2;

BB0_1:
	shr.s32 	%r22, %r27, 31;
	shr.u32 	%r23, %r22, 30;
	add.s32 	%r24, %r27, %r23;
	shr.s32 	%r25, %r24, 2;
	add.s32 	%r26, %r25, %r3;
	mul.wide.s32 	%rd5, %r26, 4;
	add.s64 	%rd6, %rd2, %rd5;
	ld.global.f32 	%f1, [%rd6];
	mul.wide.s32 	%rd7, %r27, 4;
	add.s64 	%rd8, %rd1, %rd7;
	st.global.f32 	[%rd8], %f1;
	add.s32 	%r27, %r27, %r2;
	setp.lt.s32	%p2, %r27, %r4;
	@%p2 bra 	BB0_1;

BB0_2:
	ret;
}

	// .globl	bp_aos_to_soa_single
.visible .entry bp_aos_to_soa_single(
	.param .u64 bp_aos_to_soa_single_param_0,
	.param .u64 bp_aos_to_soa_single_param_1,
	.param .u32 bp_aos_to_soa_single_param_2,
	.param .u32 bp_aos_to_soa_single_param_3,
	.param .u32 bp_aos_to_soa_single_param_4,
	.param .u32 bp_aos_to_soa_single_param_5
)
{
	.reg .pred 	%p<5>;
	.reg .f32 	%f<5>;
	.reg .b32 	%r<31>;
	.reg .b64 	%rd<16>;


	ld.param.u64 	%rd7, [bp_aos_to_soa_single_param_0];
	ld.param.u64 	%rd8, [bp_aos_to_soa_single_param_1];
	ld.param.u32 	%r15, [bp_aos_to_soa_single_param_3];
	ld.param.u32 	%r16, [bp_aos_to_soa_single_param_4];
	ld.param.u32 	%r17, [bp_aos_to_soa_single_param_5];
	mov.u32 	%r1, %nctaid.x;
	mov.u32 	%r18, %ctaid.y;
	mov.u32 	%r19, %ctaid.x;
	mad.lo.s32 	%r20, %r1, %r18, %r19;
	mov.u32 	%r2, %ntid.y;
	mov.u32 	%r21, %tid.y;
	mad.lo.s32 	%r22, %r20, %r2, %r21;
	mov.u32 	%r3, %ntid.x;
	mov.u32 	%r23, %tid.x;
	mad.lo.s32 	%r28, %r22, %r3, %r23;
	div.s32 	%r5, %r17, %r16;
	div.s32 	%r6, %r15, %r5;
	setp.ge.s32	%p1, %r28, %r6;
	@%p1 bra 	BB1_6;

	cvta.to.global.u64 	%rd1, %rd8;
	cvta.to.global.u64 	%rd2, %rd7;
	mul.wide.s32 	%rd3, %r15, 4;
	mov.u32 	%r24, %nctaid.y;
	mul.lo.s32 	%r25, %r3, %r1;
	mul.lo.s32 	%r26, %r25, %r2;
	mul.lo.s32 	%r7, %r26, %r24;

BB1_2:
	setp.lt.s32	%p2, %r5, 1;
	@%p2 bra 	BB1_5;

	mul.lo.s32 	%r30, %r17, %r28;
	mul.lo.s32 	%r27, %r5, %r28;
	mul.wide.s32 	%rd9, %r27, 4;
	add.s64 	%rd15, %rd1, %rd9;
	mov.u32 	%r29, %r5;

BB1_4:
	mul.wide.s32 	%rd10, %r30, 4;
	add.s64 	%rd11, %rd2, %rd10;
	ld.global.f32 	%f1, [%rd11];
	st.global.f32 	[%rd15], %f1;
	ld.global.f32 	%f2, [%rd11+4];
	add.s64 	%rd12, %rd15, %rd3;
	st.global.f32 	[%rd12], %f2;
	ld.global.f32 	%f3, [%rd11+8];
	add.s64 	%rd13, %rd12, %rd3;
	st.global.f32 	[%rd13], %f3;
	ld.global.f32 	%f4, [%rd11+12];
	add.s64 	%rd14, %rd13, %rd3;
	st.global.f32 	[%rd14], %f4;
	add.s32 	%r30, %r30, %r16;
	add.s64 	%rd15, %rd15, 4;
	add.s32 	%r29, %r29, -1;
	setp.ne.s32	%p3, %r29, 0;
	@%p3 bra 	BB1_4;

BB1_5:
	add.s32 	%r28, %r28, %r7;
	setp.lt.s32	%p4, %r28, %r6;
	@%p4 bra 	BB1_2;

BB1_6:
	ret;
}

	// .globl	bp_soa_to_aos
.visible .entry bp_soa_to_aos(
	.param .u64 bp_soa_to_aos_param_0,
	.param .u64 bp_soa_to_aos_param_1,
	.param .u32 bp_soa_to_aos_param_2,
	.param .u32 bp_soa_to_aos_param_3,
	.param .u32 bp_soa_to_aos_param_4,
	.param .u32 bp_soa_to_aos_param_5
)
{
	.reg .pred 	%p<5>;
	.reg .f32 	%f<5>;
	.reg .b32 	%r<32>;
	.reg .b64 	%rd<16>;


	ld.param.u64 	%rd7, [bp_soa_to_aos_param_0];
	ld.param.u64 	%rd8, [bp_soa_to_aos_param_1];
	ld.param.u32 	%r15, [bp_soa_to_aos_param_3];
	ld.param.u32 	%r16, [bp_soa_to_aos_param_4];
	ld.param.u32 	%r17, [bp_soa_to_aos_param_5];
	mov.u32 	%r1, %nctaid.x;
	mov.u32 	%r18, %ctaid.y;
	mov.u32 	%r19, %ctaid.x;
	mad.lo.s32 	%r20, %r1, %r18, %r19;
	mov.u32 	%r2, %ntid.y;
	mov.u32 	%r21, %tid.y;
	mad.lo.s32 	%r22, %r20, %r2, %r21;
	mov.u32 	%r3, %ntid.x;
	mov.u32 	%r23, %tid.x;
	mad.lo.s32 	%r29, %r22, %r3, %r23;
	mul.lo.s32 	%r24, %r16, %r15;
	div.s32 	%r5, %r24, %r17;
	div.s32 	%r6, %r17, %r16;
	setp.ge.s32	%p1, %r29, %r5;
	@%p1 bra 	BB2_6;

	cvta.to.global.u64 	%rd1, %rd8;
	cvta.to.global.u64 	%rd2, %rd7;
	mul.wide.s32 	%rd3, %r15, 4;
	mov.u32 	%r25, %nctaid.y;
	mul.lo.s32 	%r26, %r3, %r1;
	mul.lo.s32 	%r27, %r26, %r2;
	mul.lo.s32 	%r7, %r27, %r25;

BB2_2:
	setp.lt.s32	%p2, %r6, 1;
	@%p2 bra 	BB2_5;

	mul.lo.s32 	%r31, %r17, %r29;
	mul.lo.s32 	%r28, %r6, %r29;
	mul.wide.s32 	%rd9, %r28, 4;
	add.s64 	%rd15, %rd2, %rd9;
	mov.u32 	%r30, %r6;

BB2_4:
	ld.global.f32 	%f1, [%rd15];
	mul.wide.s32 	%rd10, %r31, 4;
	add.s64 	%rd11, %rd1, %rd10;
	st.global.f32 	[%rd11], %f1;
	add.s64 	%rd12, %rd15, %rd3;
	ld.global.f32 	%f2, [%rd12];
	st.global.f32 	[%rd11+4], %f2;
	add.s64 	%rd13, %rd12, %rd3;
	ld.global.f32 	%f3, [%rd13];
	st.global.f32 	[%rd11+8], %f3;
	add.s64 	%rd14, %rd13, %rd3;
	ld.global.f32 	%f4, [%rd14];
	st.global.f32 	[%rd11+12], %f4;
	add.s32 	%r31, %r31, %r16;
	add.s64 	%rd15, %rd15, 4;
	add.s32 	%r30, %r30, -1;
	setp.ne.s32	%p3, %r30, 0;
	@%p3 bra 	BB2_4;

BB2_5:
	add.s32 	%r29, %r29, %r7;
	setp.lt.s32	%p4, %r29, %r5;
	@%p4 bra 	BB2_2;

BB2_6:
	ret;
}

	// .globl	bp_aos_to_soa
.visible .entry bp_aos_to_soa(
	.param .u64 bp_aos_to_soa_param_0,
	.param .u64 bp_aos_to_soa_param_1,
	.param .u32 bp_aos_to_soa_param_2,
	.param .u32 bp_aos_to_soa_param_3,
	.param .u32 bp_aos_to_soa_param_4,
	.param .u32 bp_aos_to_soa_param_5
)
{
	.reg .pred 	%p<5>;
	.reg .f32 	%f<5>;
	.reg .b32 	%r<31>;
	.reg .b64 	%rd<16>;


	ld.param.u64 	%rd7, [bp_aos_to_soa_param_0];
	ld.param.u64 	%rd8, [bp_aos_to_soa_param_1];
	ld.param.u32 	%r15, [bp_aos_to_soa_param_3];
	ld.param.u32 	%r16, [bp_aos_to_soa_param_4];
	ld.param.u32 	%r17, [bp_aos_to_soa_param_5];
	mov.u32 	%r1, %nctaid.x;
	mov.u32 	%r18, %ctaid.y;
	mov.u32 	%r19, %ctaid.x;
	mad.lo.s32 	%r20, %r1, %r18, %r19;
	mov.u32 	%r2, %ntid.y;
	mov.u32 	%r21, %tid.y;
	mad.lo.s32 	%r22, %r20, %r2, %r21;
	mov.u32 	%r3, %ntid.x;
	mov.u32 	%r23, %tid.x;
	mad.lo.s32 	%r28, %r22, %r3, %r23;
	div.s32 	%r5, %r17, %r16;
	div.s32 	%r6, %r15, %r5;
	setp.ge.s32	%p1, %r28, %r6;
	@%p1 bra 	BB3_6;

	cvta.to.global.u64 	%rd1, %rd8;
	cvta.to.global.u64 	%rd2, %rd7;
	mul.wide.s32 	%rd3, %r15, 4;
	mov.u32 	%r24, %nctaid.y;
	mul.lo.s32 	%r25, %r3, %r1;
	mul.lo.s32 	%r26, %r25, %r2;
	mul.lo.s32 	%r7, %r26, %r24;

BB3_2:
	setp.lt.s32	%p2, %r5, 1;
	@%p2 bra 	BB3_5;

	mul.lo.s32 	%r30, %r17, %r28;
	mul.lo.s32 	%r27, %r5, %r28;
	mul.wide.s32 	%rd9, %r27, 4;
	add.s64 	%rd15, %rd1, %rd9;
	mov.u32 	%r29, %r5;

BB3_4:
	mul.wide.s32 	%rd10, %r30, 4;
	add.s64 	%rd11, %rd2, %rd10;
	ld.global.f32 	%f1, [%rd11];
	st.global.f32 	[%rd15], %f1;
	ld.global.f32 	%f2, [%rd11+4];
	add.s64 	%rd12, %rd15, %rd3;
	st.global.f32 	[%rd12], %f2;
	ld.global.f32 	%f3, [%rd11+8];
	add.s64 	%rd13, %rd12, %rd3;
	st.global.f32 	[%rd13], %f3;
	ld.global.f32 	%f4, [%rd11+12];
	add.s64 	%rd14, %rd13, %rd3;
	st.global.f32 	[%rd14], %f4;
	add.s32 	%r30, %r30, %r16;
	add.s64 	%rd15, %rd15, 4;
	add.s32 	%r29, %r29, -1;
	setp.ne.s32	%p3, %r29, 0;
	@%p3 bra 	BB3_4;

BB3_5:
	add.s32 	%r28, %r28, %r7;
	setp.lt.s32	%p4, %r28, %r6;
	@%p4 bra 	BB3_2;

BB3_6:
	ret;
}

	// .globl	bp_aos_to_aos_test
.visible .entry bp_aos_to_aos_test(
	.param .u64 bp_aos_to_aos_test_param_0,
	.param .u64 bp_aos_to_aos_test_param_1,
	.param .u32 bp_aos_to_aos_test_param_2,
	.param .u32 bp_aos_to_aos_test_param_3,
	.param .u32 bp_aos_to_aos_test_param_4,
	.param .u32 bp_aos_to_aos_test_param_5
)
{
	.reg .pred 	%p<5>;
	.reg .f32 	%f<5>;
	.reg .b32 	%r<30>;
	.reg .b64 	%rd<8>;


	ld.param.u64 	%rd3, [bp_aos_to_aos_test_param_0];
	ld.param.u64 	%rd4, [bp_aos_to_aos_test_param_1];
	ld.param.u32 	%r17, [bp_aos_to_aos_test_param_3];
	ld.param.u32 	%r15, [bp_aos_to_aos_test_param_4];
	ld.param.u32 	%r16, [bp_aos_to_aos_test_param_5];
	mov.u32 	%r1, %nctaid.x;
	mov.u32 	%r18, %ctaid.y;
	mov.u32 	%r19, %ctaid.x;
	mad.lo.s32 	%r20, %r1, %r18, %r19;
	mov.u32 	%r2, %ntid.y;
	mov.u32 	%r21, %tid.y;
	mad.lo.s32 	%r22, %r20, %r2, %r21;
	mov.u32 	%r3, %ntid.x;
	mov.u32 	%r23, %tid.x;
	mad.lo.s32 	%r27, %r22, %r3, %r23;
	div.s32 	%r5, %r16, %r15;
	div.s32 	%r6, %r17, %r5;
	setp.ge.s32	%p1, %r27, %r6;
	@%p1 bra 	BB4_6;

	cvta.to.global.u64 	%rd1, %rd4;
	cvta.to.global.u64 	%rd2, %rd3;
	mov.u32 	%r24, %nctaid.y;
	mul.lo.s32 	%r25, %r3, %r1;
	mul.lo.s32 	%r26, %r25, %r2;
	mul.lo.s32 	%r7, %r26, %r24;

BB4_2:
	setp.lt.s32	%p2, %r5, 1;
	@%p2 bra 	BB4_5;

	mul.lo.s32 	%r29, %r16, %r27;
	mov.u32 	%r28, %r5;

BB4_4:
	mul.wide.s32 	%rd5, %r29, 4;
	add.s64 	%rd6, %rd2, %rd5;
	ld.global.f32 	%f1, [%rd6];
	add.s64 	%rd7, %rd1, %rd5;
	st.global.f32 	[%rd7], %f1;
	ld.global.f32 	%f2, [%rd6+4];
	st.global.f32 	[%rd7+4], %f2;
	ld.global.f32 	%f3, [%rd6+8];
	st.global.f32 	[%rd7+8], %f3;
	ld.global.f32 	%f4, [%rd6+12];
	st.global.f32 	[%rd7+12], %f4;
	add.s32 	%r29, %r29, %r15;
	add.s32 	%r28, %r28, -1;
	setp.ne.s32	%p3, %r28, 0;
	@%p3 bra 	BB4_4;

BB4_5:
	add.s32 	%r27, %r27, %r7;
	setp.lt.s32	%p4, %r27, %r6;
	@%p4 bra 	BB4_2;

BB4_6:
	ret;
}

	// .globl	bp_soa_to_soa_test
.visible .entry bp_soa_to_soa_test(
	.param .u64 bp_soa_to_soa_test_param_0,
	.param .u64 bp_soa_to_soa_test_param_1,
	.param .u32 bp_soa_to_soa_test_param_2,
	.param .u32 bp_soa_to_soa_test_param_3,
	.param .u32 bp_soa_to_soa_test_param_4,
	.param .u32 bp_soa_to_soa_test_param_5
)
{
	.reg .pred 	%p<5>;
	.reg .f32 	%f<5>;
	.reg .b32 	%r<29>;
	.reg .b64 	%rd<21>;


	ld.param.u64 	%rd9, [bp_soa_to_soa_test_param_0];
	ld.param.u64 	%rd10, [bp_soa_to_soa_test_param_1];
	ld.param.u32 	%r13, [bp_soa_to_soa_test_param_3];
	ld.param.u32 	%r14, [bp_soa_to_soa_test_param_4];
	ld.param.u32 	%r15, [bp_soa_to_soa_test_param_5];
	mov.u32 	%r1, %nctaid.x;
	mov.u32 	%r16, %ctaid.y;
	mov.u32 	%r17, %ctaid.x;
	mad.lo.s32 	%r18, %r1, %r16, %r17;
	mov.u32 	%r2, %ntid.y;
	mov.u32 	%r19, %tid.y;
	mad.lo.s32 	%r20, %r18, %r2, %r19;
	mov.u32 	%r3, %ntid.x;
	mov.u32 	%r21, %tid.x;
	mad.lo.s32 	%r27, %r20, %r3, %r21;
	mul.lo.s32 	%r22, %r14, %r13;
	div.s32 	%r5, %r22, %r15;
	div.s32 	%r6, %r15, %r14;
	setp.ge.s32	%p1, %r27, %r5;
	@%p1 bra 	BB5_6;

	neg.s32 	%r7, %r6;
	mul.wide.s32 	%rd1, %r13, 4;
	mov.u32 	%r23, %nctaid.y;
	mul.lo.s32 	%r24, %r3, %r1;
	mul.lo.s32 	%r25, %r24, %r2;
	mul.lo.s32 	%r8, %r25, %r23;
	cvta.to.global.u64 	%rd2, %rd9;
	cvta.to.global.u64 	%rd3, %rd10;

BB5_2:
	setp.lt.s32	%p2, %r6, 1;
	@%p2 bra 	BB5_5;

	mul.lo.s32 	%r26, %r6, %r27;
	mul.wide.s32 	%rd4, %r26, 4;
	mov.u32 	%r28, %r7;
	mov.u64 	%rd19, %rd2;
	mov.u64 	%rd20, %rd3;

BB5_4:
	add.s64 	%rd11, %rd19, %rd4;
	ld.global.f32 	%f1, [%rd11];
	add.s64 	%rd12, %rd20, %rd4;
	st.global.f32 	[%rd12], %f1;
	add.s64 	%rd13, %rd11, %rd1;
	ld.global.f32 	%f2, [%rd13];
	add.s64 	%rd14, %rd12, %rd1;
	st.global.f32 	[%rd14], %f2;
	add.s64 	%rd15, %rd13, %rd1;
	ld.global.f32 	%f3, [%rd15];
	add.s64 	%rd16, %rd14, %rd1;
	st.global.f32 	[%rd16], %f3;
	add.s64 	%rd17, %rd15, %rd1;
	ld.global.f32 	%f4, [%rd17];
	add.s64 	%rd18, %rd16, %rd1;
	st.global.f32 	[%rd18], %f4;
	add.s64 	%rd20, %rd20, 4;
	add.s64 	%rd19, %rd19, 4;
	add.s32 	%r28, %r28, 1;
	setp.ne.s32	%p3, %r28, 0;
	@%p3 bra 	BB5_4;

BB5_5:
	add.s32 	%r27, %r27, %r8;
	setp.lt.s32	%p4, %r27, %r5;
	@%p4 bra 	BB5_2;

BB5_6:
	ret;
}




// ===== COMPILED SASS (sm_100) =====

	.target	sm_100

	.elftype	@"ET_EXEC"


//--------------------- .note.nv.tkinfo           --------------------------
	.section	.note.nv.tkinfo,"",@"SHT_NOTE"
	.sectionflags	@"SHF_NOTE_NV_TKINFO"
	.tkinfo
        /*0018*/ 	.word	0x00000002
        /*0030*/ 	.string	""
        /*0030*/ 	.string	"ptxas"
        /*0030*/ 	.string	"Cuda compilation tools, release 13.0, V13.0.88"
        /*0030*/ 	.string	"Build cuda_13.0.r13.0/compiler.36424714_0"
        /*0030*/ 	.string	"-arch sm_100 "



//--------------------- .note.nv.cuinfo           --------------------------
	.section	.note.nv.cuinfo,"",@"SHT_NOTE"
	.sectionflags	@"SHF_NOTE_NV_CUINFO"
        /*0018*/ 	.short	0x0002
        /*001a*/ 	.short	0x001e
        /*001c*/ 	.short	0x0082
	.zero		2


//--------------------- .nv.info                  --------------------------
	.section	.nv.info,"",@"SHT_CUDA_INFO"
	.align	4


	//----- nvinfo : EIATTR_REGCOUNT
	.align		4
        /*0000*/ 	.byte	0x04, 0x2f
        /*0002*/ 	.short	(.L_1 - .L_0)
	.align		4
.L_0:
        /*0004*/ 	.word	index@(bp_soa_to_aos_single)
        /*0008*/ 	.word	0x00000010


	//----- nvinfo : EIATTR_FRAME_SIZE
	.align		4
.L_1:
        /*000c*/ 	.byte	0x04, 0x11
        /*000e*/ 	.short	(.L_3 - .L_2)
	.align		4
.L_2:
        /*0010*/ 	.word	index@(bp_soa_to_aos_single)
        /*0014*/ 	.word	0x00000000


	//----- nvinfo : EIATTR_REGCOUNT
	.align		4
.L_3:
        /*0018*/ 	.byte	0x04, 0x2f
        /*001a*/ 	.short	(.L_5 - .L_4)
	.align		4
.L_4:
        /*001c*/ 	.word	index@(bp_aos_to_soa_single)
        /*0020*/ 	.word	0x00000020


	//----- nvinfo : EIATTR_FRAME_SIZE
	.align		4
.L_5:
        /*0024*/ 	.byte	0x04, 0x11
        /*0026*/ 	.short	(.L_7 - .L_6)
	.align		4
.L_6:
        /*0028*/ 	.word	index@(bp_aos_to_soa_single)
        /*002c*/ 	.word	0x00000000


	//----- nvinfo : EIATTR_REGCOUNT
	.align		4
.L_7:
        /*0030*/ 	.byte	0x04, 0x2f
        /*0032*/ 	.short	(.L_9 - .L_8)
	.align		4
.L_8:
        /*0034*/ 	.word	index@(bp_soa_to_aos)
        /*0038*/ 	.word	0x00000020


	//----- nvinfo : EIATTR_FRAME_SIZE
	.align		4
.L_9:
        /*003c*/ 	.byte	0x04, 0x11
        /*003e*/ 	.short	(.L_11 - .L_10)
	.align		4
.L_10:
        /*0040*/ 	.word	index@(bp_soa_to_aos)
        /*0044*/ 	.word	0x00000000


	//----- nvinfo : EIATTR_REGCOUNT
	.align		4
.L_11:
        /*0048*/ 	.byte	0x04, 0x2f
        /*004a*/ 	.short	(.L_13 - .L_12)
	.align		4
.L_12:
        /*004c*/ 	.word	index@(bp_aos_to_soa)
        /*0050*/ 	.word	0x00000020


	//----- nvinfo : EIATTR_FRAME_SIZE
	.align		4
.L_13:
        /*0054*/ 	.byte	0x04, 0x11
        /*0056*/ 	.short	(.L_15 - .L_14)
	.align		4
.L_14:
        /*0058*/ 	.word	index@(bp_aos_to_soa)
        /*005c*/ 	.word	0x00000000


	//----- nvinfo : EIATTR_REGCOUNT
	.align		4
.L_15:
        /*0060*/ 	.byte	0x04, 0x2f
        /*0062*/ 	.short	(.L_17 - .L_16)
	.align		4
.L_16:
        /*0064*/ 	.word	index@(bp_aos_to_aos_test)
        /*0068*/ 	.word	0x00000020


	//----- nvinfo : EIATTR_FRAME_SIZE
	.align		4
.L_17:
        /*006c*/ 	.byte	0x04, 0x11
        /*006e*/ 	.short	(.L_19 - .L_18)
	.align		4
.L_18:
        /*0070*/ 	.word	index@(bp_aos_to_aos_test)
        /*0074*/ 	.word	0x00000000


	//----- nvinfo : EIATTR_REGCOUNT
	.align		4
.L_19:
        /*0078*/ 	.byte	0x04, 0x2f
        /*007a*/ 	.short	(.L_21 - .L_20)
	.align		4
.L_20:
        /*007c*/ 	.word	index@(bp_soa_to_soa_test)
        /*0080*/ 	.word	0x00000020


	//----- nvinfo : EIATTR_FRAME_SIZE
	.align		4
.L_21:
        /*0084*/ 	.byte	0x04, 0x11
        /*0086*/ 	.short	(.L_23 - .L_22)
	.align		4
.L_22:
        /*0088*/ 	.word	index@(bp_soa_to_soa_test)
        /*008c*/ 	.word	0x00000000


	//----- nvinfo : EIATTR_MIN_STACK_SIZE
	.align		4
.L_23:
        /*0090*/ 	.byte	0x04, 0x12
        /*0092*/ 	.short	(.L_25 - .L_24)
	.align		4
.L_24:
        /*0094*/ 	.word	index@(bp_soa_to_soa_test)
        /*0098*/ 	.word	0x00000000


	//----- nvinfo : EIATTR_MIN_STACK_SIZE
	.align		4
.L_25:
        /*009c*/ 	.byte	0x04, 0x12
        /*009e*/ 	.short	(.L_27 - .L_26)
	.align		4
.L_26:
        /*00a0*/ 	.word	index@(bp_aos_to_aos_test)
        /*00a4*/ 	.word	0x00000000


	//----- nvinfo : EIATTR_MIN_STACK_SIZE
	.align		4
.L_27:
        /*00a8*/ 	.byte	0x04, 0x12
        /*00aa*/ 	.short	(.L_29 - .L_28)
	.align		4
.L_28:
        /*00ac*/ 	.word	index@(bp_aos_to_soa)
        /*00b0*/ 	.word	0x00000000


	//----- nvinfo : EIATTR_MIN_STACK_SIZE
	.align		4
.L_29:
        /*00b4*/ 	.byte	0x04, 0x12
        /*00b6*/ 	.short	(.L_31 - .L_30)
	.align		4
.L_30:
        /*00b8*/ 	.word	index@(bp_soa_to_aos)
        /*00bc*/ 	.word	0x00000000


	//----- nvinfo : EIATTR_MIN_STACK_SIZE
	.align		4
.L_31:
        /*00c0*/ 	.byte	0x04, 0x12
        /*00c2*/ 	.short	(.L_33 - .L_32)
	.align		4
.L_32:
        /*00c4*/ 	.word	index@(bp_aos_to_soa_single)
        /*00c8*/ 	.word	0x00000000


	//----- nvinfo : EIATTR_MIN_STACK_SIZE
	.align		4
.L_33:
        /*00cc*/ 	.byte	0x04, 0x12
        /*00ce*/ 	.short	(.L_35 - .L_34)
	.align		4
.L_34:
        /*00d0*/ 	.word	index@(bp_soa_to_aos_single)
        /*00d4*/ 	.word	0x00000000
.L_35:


//--------------------- .nv.compat                --------------------------
	.section	.nv.compat,"",@"SHT_CUDA_COMPAT_INFO"
	.align	4
        /*0000*/ 	.byte	0x02, 0x09, 0x00, 0x00, 0x02, 0x02, 0x01, 0x00, 0x02, 0x05, 0x05, 0x00, 0x03, 0x07, 0x01, 0x01
        /*0010*/ 	.byte	0x02, 0x03, 0x00, 0x00, 0x02, 0x06, 0x01, 0x00, 0x04, 0x0b, 0x08, 0x00, 0x09, 0x00, 0x00, 0x00
        /*0020*/ 	.byte	0x00, 0x00, 0x00, 0x00


//--------------------- .nv.info.bp_soa_to_soa_test --------------------------
	.section	.nv.info.bp_soa_to_soa_test,"",@"SHT_CUDA_INFO"
	.sectionflags	@""
	.align	4


	//----- nvinfo : EIATTR_CUDA_API_VERSION
	.align		4
        /*0000*/ 	.byte	0x04, 0x37
        /*0002*/ 	.short	(.L_37 - .L_36)
.L_36:
        /*0004*/ 	.word	0x00000082


	//----- nvinfo : EIATTR_KPARAM_INFO
	.align		4
.L_37:
        /*0008*/ 	.byte	0x04, 0x17
        /*000a*/ 	.short	(.L_39 - .L_38)
.L_38:
        /*000c*/ 	.word	0x00000000
        /*0010*/ 	.short	0x0005
        /*0012*/ 	.short	0x001c
        /*0014*/ 	.byte	0x00, 0xf0, 0x11, 0x00


	//----- nvinfo : EIATTR_KPARAM_INFO
	.align		4
.L_39:
        /*0018*/ 	.byte	0x04, 0x17
        /*001a*/ 	.short	(.L_41 - .L_40)
.L_40:
        /*001c*/ 	.word	0x00000000
        /*0020*/ 	.short	0x0004
        /*0022*/ 	.short	0x0018
        /*0024*/ 	.byte	0x00, 0xf0, 0x11, 0x00


	//----- nvinfo : EIATTR_KPARAM_INFO
	.align		4
.L_41:
        /*0028*/ 	.byte	0x04, 0x17
        /*002a*/ 	.short	(.L_43 - .L_42)
.L_42:
        /*002c*/ 	.word	0x00000000
        /*0030*/ 	.short	0x0003
        /*0032*/ 	.short	0x0014
        /*0034*/ 	.byte	0x00, 0xf0, 0x11, 0x00


	//----- nvinfo : EIATTR_KPARAM_INFO
	.align		4
.L_43:
        /*0038*/ 	.byte	0x04, 0x17
        /*003a*/ 	.short	(.L_45 - .L_44)
.L_44:
        /*003c*/ 	.word	0x00000000
        /*0040*/ 	.short	0x0002
        /*0042*/ 	.short	0x0010
        /*0044*/ 	.byte	0x00, 0xf0, 0x11, 0x00


	//----- nvinfo : EIATTR_KPARAM_INFO
	.align		4
.L_45:
        /*0048*/ 	.byte	0x04, 0x17
        /*004a*/ 	.short	(.L_47 - .L_46)
.L_46:
        /*004c*/ 	.word	0x00000000
        /*0050*/ 	.short	0x0001
        /*0052*/ 	.short	0x0008
        /*0054*/ 	.byte	0x00, 0xf0, 0x21, 0x00


	//----- nvinfo : EIATTR_KPARAM_INFO
	.align		4
.L_47:
        /*0058*/ 	.byte	0x04, 0x17
        /*005a*/ 	.short	(.L_49 - .L_48)
.L_48:
        /*005c*/ 	.word	0x00000000
        /*0060*/ 	.short	0x0000
        /*0062*/ 	.short	0x0000
        /*0064*/ 	.byte	0x00, 0xf0, 0x21, 0x00


	//----- nvinfo : EIATTR_SPARSE_MMA_MASK
	.align		4
.L_49:
        /*0068*/ 	.byte	0x03, 0x50
        /*006a*/ 	.short	0x0000


	//----- nvinfo : EIATTR_MAXREG_COUNT
	.align		4
        /*006c*/ 	.byte	0x03, 0x1b
        /*006e*/ 	.short	0x00ff


	//----- nvinfo : EIATTR_MERCURY_ISA_VERSION
	.align		4
        /*0070*/ 	.byte	0x03, 0x5f
        /*0072*/ 	.short	0x0101


	//----- nvinfo : EIATTR_VRC_CTA_INIT_COUNT
	.align		4
        /*0074*/ 	.byte	0x02, 0x4a
	.zero		1
	.zero		1


	//----- nvinfo : EIATTR_EXIT_INSTR_OFFSETS
	.align		4
        /*0078*/ 	.byte	0x04, 0x1c
        /*007a*/ 	.short	(.L_51 - .L_50)


	//   ....[0]....
.L_50:
        /*007c*/ 	.word	0x000003a0


	//   ....[1]....
        /*0080*/ 	.word	0x00000cc0


	//----- nvinfo : EIATTR_CRS_STACK_SIZE
	.align		4
.L_51:
        /*0084*/ 	.byte	0x04, 0x1e
        /*0086*/ 	.short	(.L_53 - .L_52)
.L_52:
        /*0088*/ 	.word	0x00000000


	//----- nvinfo : EIATTR_CBANK_PARAM_SIZE
	.align		4
.L_53:
        /*008c*/ 	.byte	0x03, 0x19
        /*008e*/ 	.short	0x0020


	//----- nvinfo : EIATTR_PARAM_CBANK
	.align		4
        /*0090*/ 	.byte	0x04, 0x0a
        /*0092*/ 	.short	(.L_55 - .L_54)
	.align		4
.L_54:
        /*0094*/ 	.word	index@(.nv.constant0.bp_soa_to_soa_test)
        /*0098*/ 	.short	0x0380
        /*009a*/ 	.short	0x0020


	//----- nvinfo : EIATTR_SW_WAR
	.align		4
.L_55:
        /*009c*/ 	.byte	0x04, 0x36
        /*009e*/ 	.short	(.L_57 - .L_56)
.L_56:
        /*00a0*/ 	.word	0x00000008
.L_57:


//--------------------- .nv.info.bp_aos_to_aos_test --------------------------
	.section	.nv.info.bp_aos_to_aos_test,"",@"SHT_CUDA_INFO"
	.sectionflags	@""
	.align	4


	//----- nvinfo : EIATTR_CUDA_API_VERSION
	.align		4
        /*0000*/ 	.byte	0x04, 0x37
        /*0002*/ 	.short	(.L_59 - .L_58)
.L_58:
        /*0004*/ 	.word	0x00000082


	//----- nvinfo : EIATTR_KPARAM_INFO
	.align		4
.L_59:
        /*0008*/ 	.byte	0x04, 0x17
        /*000a*/ 	.short	(.L_61 - .L_60)
.L_60:
        /*000c*/ 	.word	0x00000000
        /*0010*/ 	.short	0x0005
        /*0012*/ 	.short	0x001c
        /*0014*/ 	.byte	0x00, 0xf0, 0x11, 0x00


	//----- nvinfo : EIATTR_KPARAM_INFO
	.align		4
.L_61:
        /*0018*/ 	.byte	0x04, 0x17
        /*001a*/ 	.short	(.L_63 - .L_62)
.L_62:
        /*001c*/ 	.word	0x00000000
        /*0020*/ 	.short	0x0004
        /*0022*/ 	.short	0x0018
        /*0024*/ 	.byte	0x00, 0xf0, 0x11, 0x00


	//----- nvinfo : EIATTR_KPARAM_INFO
	.align		4
.L_63:
        /*0028*/ 	.byte	0x04, 0x17
        /*002a*/ 	.short	(.L_65 - .L_64)
.L_64:
        /*002c*/ 	.word	0x00000000
        /*0030*/ 	.short	0x0003
        /*0032*/ 	.short	0x0014
        /*0034*/ 	.byte	0x00, 0xf0, 0x11, 0x00


	//----- nvinfo : EIATTR_KPARAM_INFO
	.align		4
.L_65:
        /*0038*/ 	.byte	0x04, 0x17
        /*003a*/ 	.short	(.L_67 - .L_66)
.L_66:
        /*003c*/ 	.word	0x00000000
        /*0040*/ 	.short	0x0002
        /*0042*/ 	.short	0x0010
        /*0044*/ 	.byte	0x00, 0xf0, 0x11, 0x00


	//----- nvinfo : EIATTR_KPARAM_INFO
	.align		4
.L_67:
        /*0048*/ 	.byte	0x04, 0x17
        /*004a*/ 	.short	(.L_69 - .L_68)
.L_68:
        /*004c*/ 	.word	0x00000000
        /*0050*/ 	.short	0x0001
        /*0052*/ 	.short	0x0008
        /*0054*/ 	.byte	0x00, 0xf0, 0x21, 0x00


	//----- nvinfo : EIATTR_KPARAM_INFO
	.align		4
.L_69:
        /*0058*/ 	.byte	0x04, 0x17
        /*005a*/ 	.short	(.L_71 - .L_70)
.L_70:
        /*005c*/ 	.word	0x00000000
        /*0060*/ 	.short	0x0000
        /*0062*/ 	.short	0x0000
        /*0064*/ 	.byte	0x00, 0xf0, 0x21, 0x00


	//----- nvinfo : EIATTR_SPARSE_MMA_MASK
	.align		4
.L_71:
        /*0068*/ 	.byte	0x03, 0x50
        /*006a*/ 	.short	0x0000


	//----- nvinfo : EIATTR_MAXREG_COUNT
	.align		4
        /*006c*/ 	.byte	0x03, 0x1b
        /*006e*/ 	.short	0x00ff


	//----- nvinfo : EIATTR_MERCURY_ISA_VERSION
	.align		4
        /*0070*/ 	.byte	0x03, 0x5f
        /*0072*/ 	.short	0x0101


	//----- nvinfo : EIATTR_VRC_CTA_INIT_COUNT
	.align		4
        /*0074*/ 	.byte	0x02, 0x4a
	.zero		1
	.zero		1


	//----- nvinfo : EIATTR_EXIT_INSTR_OFFSETS
	.align		4
        /*0078*/ 	.byte	0x04, 0x1c
        /*007a*/ 	.short	(.L_73 - .L_72)


	//   ....[0]....
.L_72:
        /*007c*/ 	.word	0x000003e0


	//   ....[1]....
        /*0080*/ 	.word	0x00000b40


	//----- nvinfo : EIATTR_CRS_STACK_SIZE
	.align		4
.L_73:
        /*0084*/ 	.byte	0x04, 0x1e
        /*0086*/ 	.short	(.L_75 - .L_74)
.L_74:
        /*0088*/ 	.word	0x00000000


	//----- nvinfo : EIATTR_CBANK_PARAM_SIZE
	.align		4
.L_75:
        /*008c*/ 	.byte	0x03, 0x19
        /*008e*/ 	.short	0x0020


	//----- nvinfo : EIATTR_PARAM_CBANK
	.align		4
        /*0090*/ 	.byte	0x04, 0x0a
        /*0092*/ 	.short	(.L_77 - .L_76)
	.align		4
.L_76:
        /*0094*/ 	.word	index@(.nv.constant0.bp_aos_to_aos_test)
        /*0098*/ 	.short	0x0380
        /*009a*/ 	.short	0x0020


	//----- nvinfo : EIATTR_SW_WAR
	.align		4
.L_77:
        /*009c*/ 	.byte	0x04, 0x36
        /*009e*/ 	.short	(.L_79 - .L_78)
.L_78:
        /*00a0*/ 	.word	0x00000008
.L_79:


//--------------------- .nv.info.bp_aos_to_soa    --------------------------
	.section	.nv.info.bp_aos_to_soa,"",@"SHT_CUDA_INFO"
	.sectionflags	@""
	.align	4


	//----- nvinfo : EIATTR_CUDA_API_VERSION
	.align		4
        /*0000*/ 	.byte	0x04, 0x37
        /*0002*/ 	.short	(.L_81 - .L_80)
.L_80:
        /*0004*/ 	.word	0x00000082


	//----- nvinfo : EIATTR_KPARAM_INFO
	.align		4
.L_81:
        /*0008*/ 	.byte	0x04, 0x17
        /*000a*/ 	.short	(.L_83 - .L_82)
.L_82:
        /*000c*/ 	.word	0x00000000
        /*0010*/ 	.short	0x0005
        /*0012*/ 	.short	0x001c
        /*0014*/ 	.byte	0x00, 0xf0, 0x11, 0x00


	//----- nvinfo : EIATTR_KPARAM_INFO
	.align		4
.L_83:
        /*0018*/ 	.byte	0x04, 0x17
        /*001a*/ 	.short	(.L_85 - .L_84)
.L_84:
        /*001c*/ 	.word	0x00000000
        /*0020*/ 	.short	0x0004
        /*0022*/ 	.short	0x0018
        /*0024*/ 	.byte	0x00, 0xf0, 0x11, 0x00


	//----- nvinfo : EIATTR_KPARAM_INFO
	.align		4
.L_85:
        /*0028*/ 	.byte	0x04, 0x17
        /*002a*/ 	.short	(.L_87 - .L_86)
.L_86:
        /*002c*/ 	.word	0x00000000
        /*0030*/ 	.short	0x0003
        /*0032*/ 	.short	0x0014
        /*0034*/ 	.byte	0x00, 0xf0, 0x11, 0x00


	//----- nvinfo : EIATTR_KPARAM_INFO
	.align		4
.L_87:
        /*0038*/ 	.byte	0x04, 0x17
        /*003a*/ 	.short	(.L_89 - .L_88)
.L_88:
        /*003c*/ 	.word	0x00000000
        /*0040*/ 	.short	0x0002
        /*0042*/ 	.short	0x0010
        /*0044*/ 	.byte	0x00, 0xf0, 0x11, 0x00


	//----- nvinfo : EIATTR_KPARAM_INFO
	.align		4
.L_89:
        /*0048*/ 	.byte	0x04, 0x17
        /*004a*/ 	.short	(.L_91 - .L_90)
.L_90:
        /*004c*/ 	.word	0x00000000
        /*0050*/ 	.short	0x0001
        /*0052*/ 	.short	0x0008
        /*0054*/ 	.byte	0x00, 0xf0, 0x21, 0x00


	//----- nvinfo : EIATTR_KPARAM_INFO
	.align		4
.L_91:
        /*0058*/ 	.byte	0x04, 0x17
        /*005a*/ 	.short	(.L_93 - .L_92)
.L_92:
        /*005c*/ 	.word	0x00000000
        /*0060*/ 	.short	0x0000
        /*0062*/ 	.short	0x0000
        /*0064*/ 	.byte	0x00, 0xf0, 0x21, 0x00


	//----- nvinfo : EIATTR_SPARSE_MMA_MASK
	.align		4
.L_93:
        /*0068*/ 	.byte	0x03, 0x50
        /*006a*/ 	.short	0x0000


	//----- nvinfo : EIATTR_MAXREG_COUNT
	.align		4
        /*006c*/ 	.byte	0x03, 0x1b
        /*006e*/ 	.short	0x00ff


	//----- nvinfo : EIATTR_MERCURY_ISA_VERSION
	.align		4
        /*0070*/ 	.byte	0x03, 0x5f
        /*0072*/ 	.short	0x0101


	//----- nvinfo : EIATTR_VRC_CTA_INIT_COUNT
	.align		4
        /*0074*/ 	.byte	0x02, 0x4a
	.zero		1
	.zero		1


	//----- nvinfo : EIATTR_EXIT_INSTR_OFFSETS
	.align		4
        /*0078*/ 	.byte	0x04, 0x1c
        /*007a*/ 	.short	(.L_95 - .L_94)


	//   ....[0]....
.L_94:
        /*007c*/ 	.word	0x000003f0


	//   ....[1]....
        /*0080*/ 	.word	0x00000c40


	//----- nvinfo : EIATTR_CRS_STACK_SIZE
	.align		4
.L_95:
        /*0084*/ 	.byte	0x04, 0x1e
        /*0086*/ 	.short	(.L_97 - .L_96)
.L_96:
        /*0088*/ 	.word	0x00000000


	//----- nvinfo : EIATTR_CBANK_PARAM_SIZE
	.align		4
.L_97:
        /*008c*/ 	.byte	0x03, 0x19
        /*008e*/ 	.short	0x0020


	//----- nvinfo : EIATTR_PARAM_CBANK
	.align		4
        /*0090*/ 	.byte	0x04, 0x0a
        /*0092*/ 	.short	(.L_99 - .L_98)
	.align		4
.L_98:
        /*0094*/ 	.word	index@(.nv.constant0.bp_aos_to_soa)
        /*0098*/ 	.short	0x0380
        /*009a*/ 	.short	0x0020


	//----- nvinfo : EIATTR_SW_WAR
	.align		4
.L_99:
        /*009c*/ 	.byte	0x04, 0x36
        /*009e*/ 	.short	(.L_101 - .L_100)
.L_100:
        /*00a0*/ 	.word	0x00000008
.L_101:


//--------------------- .nv.info.bp_soa_to_aos    --------------------------
	.section	.nv.info.bp_soa_to_aos,"",@"SHT_CUDA_INFO"
	.sectionflags	@""
	.align	4


	//----- nvinfo : EIATTR_CUDA_API_VERSION
	.align		4
        /*0000*/ 	.byte	0x04, 0x37
        /*0002*/ 	.short	(.L_103 - .L_102)
.L_102:
        /*0004*/ 	.word	0x00000082


	//----- nvinfo : EIATTR_KPARAM_INFO
	.align		4
.L_103:
        /*0008*/ 	.byte	0x04, 0x17
        /*000a*/ 	.short	(.L_105 - .L_104)
.L_104:
        /*000c*/ 	.word	0x00000000
        /*0010*/ 	.short	0x0005
        /*0012*/ 	.short	0x001c
        /*0014*/ 	.byte	0x00, 0xf0, 0x11, 0x00


	//----- nvinfo : EIATTR_KPARAM_INFO
	.align		4
.L_105:
        /*0018*/ 	.byte	0x04, 0x17
        /*001a*/ 	.short	(.L_107 - .L_106)
.L_106:
        /*001c*/ 	.word	0x00000000
        /*0020*/ 	.short	0x0004
        /*0022*/ 	.short	0x0018
        /*0024*/ 	.byte	0x00, 0xf0, 0x11, 0x00


	//----- nvinfo : EIATTR_KPARAM_INFO
	.align		4
.L_107:
        /*0028*/ 	.byte	0x04, 0x17
        /*002a*/ 	.short	(.L_109 - .L_108)
.L_108:
        /*002c*/ 	.word	0x00000000
        /*0030*/ 	.short	0x0003
        /*0032*/ 	.short	0x0014
        /*0034*/ 	.byte	0x00, 0xf0, 0x11, 0x00


	//----- nvinfo : EIATTR_KPARAM_INFO
	.align		4
.L_109:
        /*0038*/ 	.byte	0x04, 0x17
        /*003a*/ 	.short	(.L_111 - .L_110)
.L_110:
        /*003c*/ 	.word	0x00000000
        /*0040*/ 	.short	0x0002
        /*0042*/ 	.short	0x0010
        /*0044*/ 	.byte	0x00, 0xf0, 0x11, 0x00


	//----- nvinfo : EIATTR_KPARAM_INFO
	.align		4
.L_111:
        /*0048*/ 	.byte	0x04, 0x17
        /*004a*/ 	.short	(.L_113 - .L_112)
.L_112:
        /*004c*/ 	.word	0x00000000
        /*0050*/ 	.short	0x0001
        /*0052*/ 	.short	0x0008
        /*0054*/ 	.byte	0x00, 0xf0, 0x21, 0x00


	//----- nvinfo : EIATTR_KPARAM_INFO
	.align		4
.L_113:
        /*0058*/ 	.byte	0x04, 0x17
        /*005a*/ 	.short	(.L_115 - .L_114)
.L_114:
        /*005c*/ 	.word	0x00000000
        /*0060*/ 	.short	0x0000
        /*0062*/ 	.short	0x0000
        /*0064*/ 	.byte	0x00, 0xf0, 0x21, 0x00


	//----- nvinfo : EIATTR_SPARSE_MMA_MASK
	.align		4
.L_115:
        /*0068*/ 	.byte	0x03, 0x50
        /*006a*/ 	.short	0x0000


	//----- nvinfo : EIATTR_MAXREG_COUNT
	.align		4
        /*006c*/ 	.byte	0x03, 0x1b
        /*006e*/ 	.short	0x00ff


	//----- nvinfo : EIATTR_MERCURY_ISA_VERSION
	.align		4
        /*0070*/ 	.byte	0x03, 0x5f
        /*0072*/ 	.short	0x0101


	//----- nvinfo : EIATTR_VRC_CTA_INIT_COUNT
	.align		4
        /*0074*/ 	.byte	0x02, 0x4a
	.zero		1
	.zero		1


	//----- nvinfo : EIATTR_EXIT_INSTR_OFFSETS
	.align		4
        /*0078*/ 	.byte	0x04, 0x1c
        /*007a*/ 	.short	(.L_117 - .L_116)


	//   ....[0]....
.L_116:
        /*007c*/ 	.word	0x00000360


	//   ....[1]....
        /*0080*/ 	.word	0x00000bf0


	//----- nvinfo : EIATTR_CRS_STACK_SIZE
	.align		4
.L_117:
        /*0084*/ 	.byte	0x04, 0x1e
        /*0086*/ 	.short	(.L_119 - .L_118)
.L_118:
        /*0088*/ 	.word	0x00000000


	//----- nvinfo : EIATTR_CBANK_PARAM_SIZE
	.align		4
.L_119:
        /*008c*/ 	.byte	0x03, 0x19
        /*008e*/ 	.short	0x0020


	//----- nvinfo : EIATTR_PARAM_CBANK
	.align		4
        /*0090*/ 	.byte	0x04, 0x0a
        /*0092*/ 	.short	(.L_121 - .L_120)
	.align		4
.L_120:
        /*0094*/ 	.word	index@(.nv.constant0.bp_soa_to_aos)
        /*0098*/ 	.short	0x0380
        /*009a*/ 	.short	0x0020


	//----- nvinfo : EIATTR_SW_WAR
	.align		4
.L_121:
        /*009c*/ 	.byte	0x04, 0x36
        /*009e*/ 	.short	(.L_123 - .L_122)
.L_122:
        /*00a0*/ 	.word	0x00000008
.L_123:


//--------------------- .nv.info.bp_aos_to_soa_single --------------------------
	.section	.nv.info.bp_aos_to_soa_single,"",@"SHT_CUDA_INFO"
	.sectionflags	@""
	.align	4


	//----- nvinfo : EIATTR_CUDA_API_VERSION
	.align		4
        /*0000*/ 	.byte	0x04, 0x37
        /*0002*/ 	.short	(.L_125 - .L_124)
.L_124:
        /*0004*/ 	.word	0x00000082


	//----- nvinfo : EIATTR_KPARAM_INFO
	.align		4
.L_125:
        /*0008*/ 	.byte	0x04, 0x17
        /*000a*/ 	.short	(.L_127 - .L_126)
.L_126:
        /*000c*/ 	.word	0x00000000
        /*0010*/ 	.short	0x0005
        /*0012*/ 	.short	0x001c
        /*0014*/ 	.byte	0x00, 0xf0, 0x11, 0x00


	//----- nvinfo : EIATTR_KPARAM_INFO
	.align		4
.L_127:
        /*0018*/ 	.byte	0x04, 0x17
        /*001a*/ 	.short	(.L_129 - .L_128)
.L_128:
        /*001c*/ 	.word	0x00000000
        /*0020*/ 	.short	0x0004
        /*0022*/ 	.short	0x0018
        /*0024*/ 	.byte	0x00, 0xf0, 0x11, 0x00


	//----- nvinfo : EIATTR_KPARAM_INFO
	.align		4
.L_129:
        /*0028*/ 	.byte	0x04, 0x17
        /*002a*/ 	.short	(.L_131 - .L_130)
.L_130:
        /*002c*/ 	.word	0x00000000
        /*0030*/ 	.short	0x0003
        /*0032*/ 	.short	0x0014
        /*0034*/ 	.byte	0x00, 0xf0, 0x11, 0x00


	//----- nvinfo : EIATTR_KPARAM_INFO
	.align		4
.L_131:
        /*0038*/ 	.byte	0x04, 0x17
        /*003a*/ 	.short	(.L_133 - .L_132)
.L_132:
        /*003c*/ 	.word	0x00000000
        /*0040*/ 	.short	0x0002
        /*0042*/ 	.short	0x0010
        /*0044*/ 	.byte	0x00, 0xf0, 0x11, 0x00


	//----- nvinfo : EIATTR_KPARAM_INFO
	.align		4
.L_133:
        /*0048*/ 	.byte	0x04, 0x17
        /*004a*/ 	.short	(.L_135 - .L_134)
.L_134:
        /*004c*/ 	.word	0x00000000
        /*0050*/ 	.short	0x0001
        /*0052*/ 	.short	0x0008
        /*0054*/ 	.byte	0x00, 0xf0, 0x21, 0x00


	//----- nvinfo : EIATTR_KPARAM_INFO
	.align		4
.L_135:
        /*0058*/ 	.byte	0x04, 0x17
        /*005a*/ 	.short	(.L_137 - .L_136)
.L_136:
        /*005c*/ 	.word	0x00000000
        /*0060*/ 	.short	0x0000
        /*0062*/ 	.short	0x0000
        /*0064*/ 	.byte	0x00, 0xf0, 0x21, 0x00


	//----- nvinfo : EIATTR_SPARSE_MMA_MASK
	.align		4
.L_137:
        /*0068*/ 	.byte	0x03, 0x50
        /*006a*/ 	.short	0x0000


	//----- nvinfo : EIATTR_MAXREG_COUNT
	.align		4
        /*006c*/ 	.byte	0x03, 0x1b
        /*006e*/ 	.short	0x00ff


	//----- nvinfo : EIATTR_MERCURY_ISA_VERSION
	.align		4
        /*0070*/ 	.byte	0x03, 0x5f
        /*0072*/ 	.short	0x0101


	//----- nvinfo : EIATTR_VRC_CTA_INIT_COUNT
	.align		4
        /*0074*/ 	.byte	0x02, 0x4a
	.zero		1
	.zero		1


	//----- nvinfo : EIATTR_EXIT_INSTR_OFFSETS
	.align		4
        /*0078*/ 	.byte	0x04, 0x1c
        /*007a*/ 	.short	(.L_139 - .L_138)


	//   ....[0]....
.L_138:
        /*007c*/ 	.word	0x000003f0


	//   ....[1]....
        /*0080*/ 	.word	0x00000c40


	//----- nvinfo : EIATTR_CRS_STACK_SIZE
	.align		4
.L_139:
        /*0084*/ 	.byte	0x04, 0x1e
        /*0086*/ 	.short	(.L_141 - .L_140)
.L_140:
        /*0088*/ 	.word	0x00000000


	//----- nvinfo : EIATTR_CBANK_PARAM_SIZE
	.align		4
.L_141:
        /*008c*/ 	.byte	0x03, 0x19
        /*008e*/ 	.short	0x0020


	//----- nvinfo : EIATTR_PARAM_CBANK
	.align		4
        /*0090*/ 	.byte	0x04, 0x0a
        /*0092*/ 	.short	(.L_143 - .L_142)
	.align		4
.L_142:
        /*0094*/ 	.word	index@(.nv.constant0.bp_aos_to_soa_single)
        /*0098*/ 	.short	0x0380
        /*009a*/ 	.short	0x0020


	//----- nvinfo : EIATTR_SW_WAR
	.align		4
.L_143:
        /*009c*/ 	.byte	0x04, 0x36
        /*009e*/ 	.short	(.L_145 - .L_144)
.L_144:
        /*00a0*/ 	.word	0x00000008
.L_145:


//--------------------- .nv.info.bp_soa_to_aos_single --------------------------
	.section	.nv.info.bp_soa_to_aos_single,"",@"SHT_CUDA_INFO"
	.sectionflags	@""
	.align	4


	//----- nvinfo : EIATTR_CUDA_API_VERSION
	.align		4
        /*0000*/ 	.byte	0x04, 0x37
        /*0002*/ 	.short	(.L_147 - .L_146)
.L_146:
        /*0004*/ 	.word	0x00000082


	//----- nvinfo : EIATTR_KPARAM_INFO
	.align		4
.L_147:
        /*0008*/ 	.byte	0x04, 0x17
        /*000a*/ 	.short	(.L_149 - .L_148)
.L_148:
        /*000c*/ 	.word	0x00000000
        /*0010*/ 	.short	0x0005
        /*0012*/ 	.short	0x001c
        /*0014*/ 	.byte	0x00, 0xf0, 0x11, 0x00


	//----- nvinfo : EIATTR_KPARAM_INFO
	.align		4
.L_149:
        /*0018*/ 	.byte	0x04, 0x17
        /*001a*/ 	.short	(.L_151 - .L_150)
.L_150:
        /*001c*/ 	.word	0x00000000
        /*0020*/ 	.short	0x0004
        /*0022*/ 	.short	0x0018
        /*0024*/ 	.byte	0x00, 0xf0, 0x11, 0x00


	//----- nvinfo : EIATTR_KPARAM_INFO
	.align		4
.L_151:
        /*0028*/ 	.byte	0x04, 0x17
        /*002a*/ 	.short	(.L_153 - .L_152)
.L_152:
        /*002c*/ 	.word	0x00000000
        /*0030*/ 	.short	0x0003
        /*0032*/ 	.short	0x0014
        /*0034*/ 	.byte	0x00, 0xf0, 0x11, 0x00


	//----- nvinfo : EIATTR_KPARAM_INFO
	.align		4
.L_153:
        /*0038*/ 	.byte	0x04, 0x17
        /*003a*/ 	.short	(.L_155 - .L_154)
.L_154:
        /*003c*/ 	.word	0x00000000
        /*0040*/ 	.short	0x0002
        /*0042*/ 	.short	0x0010
        /*0044*/ 	.byte	0x00, 0xf0, 0x11, 0x00


	//----- nvinfo : EIATTR_KPARAM_INFO
	.align		4
.L_155:
        /*0048*/ 	.byte	0x04, 0x17
        /*004a*/ 	.short	(.L_157 - .L_156)
.L_156:
        /*004c*/ 	.word	0x00000000
        /*0050*/ 	.short	0x0001
        /*0052*/ 	.short	0x0008
        /*0054*/ 	.byte	0x00, 0xf0, 0x21, 0x00


	//----- nvinfo : EIATTR_KPARAM_INFO
	.align		4
.L_157:
        /*0058*/ 	.byte	0x04, 0x17
        /*005a*/ 	.short	(.L_159 - .L_158)
.L_158:
        /*005c*/ 	.word	0x00000000
        /*0060*/ 	.short	0x0000
        /*0062*/ 	.short	0x0000
        /*0064*/ 	.byte	0x00, 0xf0, 0x21, 0x00


	//----- nvinfo : EIATTR_SPARSE_MMA_MASK
	.align		4
.L_159:
        /*0068*/ 	.byte	0x03, 0x50
        /*006a*/ 	.short	0x0000


	//----- nvinfo : EIATTR_MAXREG_COUNT
	.align		4
        /*006c*/ 	.byte	0x03, 0x1b
        /*006e*/ 	.short	0x00ff


	//----- nvinfo : EIATTR_MERCURY_ISA_VERSION
	.align		4
        /*0070*/ 	.byte	0x03, 0x5f
        /*0072*/ 	.short	0x0101


	//----- nvinfo : EIATTR_VRC_CTA_INIT_COUNT
	.align		4
        /*0074*/ 	.byte	0x02, 0x4a
	.zero		1
	.zero		1


	//----- nvinfo : EIATTR_EXIT_INSTR_OFFSETS
	.align		4
        /*0078*/ 	.byte	0x04, 0x1c
        /*007a*/ 	.short	(.L_161 - .L_160)


	//   ....[0]....
.L_160:
        /*007c*/ 	.word	0x000002b0


	//   ....[1]....
        /*0080*/ 	.word	0x00000390


	//----- nvinfo : EIATTR_CRS_STACK_SIZE
	.align		4
.L_161:
        /*0084*/ 	.byte	0x04, 0x1e
        /*0086*/ 	.short	(.L_163 - .L_162)
.L_162:
        /*0088*/ 	.word	0x00000000


	//----- nvinfo : EIATTR_CBANK_PARAM_SIZE
	.align		4
.L_163:
        /*008c*/ 	.byte	0x03, 0x19
        /*008e*/ 	.short	0x0020


	//----- nvinfo : EIATTR_PARAM_CBANK
	.align		4
        /*0090*/ 	.byte	0x04, 0x0a
        /*0092*/ 	.short	(.L_165 - .L_164)
	.align		4
.L_164:
        /*0094*/ 	.word	index@(.nv.constant0.bp_soa_to_aos_single)
        /*0098*/ 	.short	0x0380
        /*009a*/ 	.short	0x0020


	//----- nvinfo : EIATTR_SW_WAR
	.align		4
.L_165:
        /*009c*/ 	.byte	0x04, 0x36
        /*009e*/ 	.short	(.L_167 - .L_166)
.L_166:
        /*00a0*/ 	.word	0x00000008
.L_167:


//--------------------- .nv.callgraph             --------------------------
	.section	.nv.callgraph,"",@"SHT_CUDA_CALLGRAPH"
	.align	4
	.sectionentsize	8
	.align		4
        /*0000*/ 	.word	0x00000000
	.align		4
        /*0004*/ 	.word	0xffffffff
	.align		4
        /*0008*/ 	.word	0x00000000
	.align		4
        /*000c*/ 	.word	0xfffffffe
	.align		4
        /*0010*/ 	.word	0x00000000
	.align		4
        /*0014*/ 	.word	0xfffffffd
	.align		4
        /*0018*/ 	.word	0x00000000
	.align		4
        /*001c*/ 	.word	0xfffffffc


//--------------------- .text.bp_soa_to_soa_test  --------------------------
	.section	.text.bp_soa_to_soa_test,"ax",@progbits
	.align	128
        .global         bp_soa_to_soa_test
        .type           bp_soa_to_soa_test,@function
        .size           bp_soa_to_soa_test,(.L_x_37 - bp_soa_to_soa_test)
        .other          bp_soa_to_soa_test,@"STO_CUDA_ENTRY STV_DEFAULT"
bp_soa_to_soa_test:
.text.bp_soa_to_soa_test:
[----:B------:R-:W-:Y:S08]  /*0000*/  LDC R1, c[0x0][0x37c] ;  /* 0x0000df00ff017b82 */ /* 0x000ff00000000800 */
[----:B------:R-:W0:Y:S01]  /*0010*/  LDC.64 R4, c[0x0][0x398] ;  /* 0x0000e600ff047b82 */ /* 0x000e220000000a00 */
[----:B------:R-:W1:Y:S01]  /*0020*/  LDCU UR4, c[0x0][0x394] ;  /* 0x00007280ff0477ac */ /* 0x000e620008000800 */
[----:B------:R-:W2:Y:S01]  /*0030*/  S2R R12, SR_TID.Y ;  /* 0x00000000000c7919 */ /* 0x000ea20000002200 */
[----:B------:R-:W3:Y:S01]  /*0040*/  LDCU UR5, c[0x0][0x370] ;  /* 0x00006e00ff0577ac */ /* 0x000ee20008000800 */
[----:B------:R-:W4:Y:S04]  /*0050*/  S2R R14, SR_TID.X ;  /* 0x00000000000e7919 */ /* 0x000f280000002100 */
[----:B------:R-:W-:Y:S01]  /*0060*/  S2UR UR6, SR_CTAID.X ;  /* 0x00000000000679c3 */ /* 0x000fe20000002500 */
[----:B0-----:R-:W-:Y:S01]  /*0070*/  IABS R3, R5 ;  /* 0x0000000500037213 */ /* 0x001fe20000000000 */
[----:B-1----:R-:W-:Y:S01]  /*0080*/  IMAD R0, R4, UR4, RZ ;  /* 0x0000000404007c24 */ /* 0x002fe2000f8e02ff */
[----:B------:R-:W-:-:S05]  /*0090*/  IABS R2, R4 ;  /* 0x0000000400027213 */ /* 0x000fca0000000000 */
[----:B------:R-:W3:Y:S01]  /*00a0*/  S2UR UR4, SR_CTAID.Y ;  /* 0x00000000000479c3 */ /* 0x000ee20000002600 */
[----:B------:R-:W0:Y:S08]  /*00b0*/  I2F.RP R8, R3 ;  /* 0x0000000300087306 */ /* 0x000e300000209400 */
[----:B------:R-:W1:Y:S08]  /*00c0*/  I2F.RP R9, R2 ;  /* 0x0000000200097306 */ /* 0x000e700000209400 */
[----:B0-----:R-:W0:Y:S01]  /*00d0*/  MUFU.RCP R8, R8 ;  /* 0x0000000800087308 */ /* 0x001e220000001000 */
[----:B---3--:R-:W-:-:S07]  /*00e0*/  UIMAD UR4, UR5, UR4, UR6 ;  /* 0x00000004050472a4 */ /* 0x008fce000f8e0206 */
[----:B-1----:R-:W1:Y:S01]  /*00f0*/  MUFU.RCP R9, R9 ;  /* 0x0000000900097308 */ /* 0x002e620000001000 */
[----:B0-----:R-:W-:-:S07]  /*0100*/  IADD3 R6, PT, PT, R8, 0xffffffe, RZ ;  /* 0x0ffffffe08067810 */ /* 0x001fce0007ffe0ff */
[----:B------:R0:W3:Y:S01]  /*0110*/  F2I.FTZ.U32.TRUNC.NTZ R7, R6 ;  /* 0x0000000600077305 */ /* 0x0000e2000021f000 */
[----:B-1----:R-:W-:Y:S01]  /*0120*/  IADD3 R11, PT, PT, R9, 0xffffffe, RZ ;  /* 0x0ffffffe090b7810 */ /* 0x002fe20007ffe0ff */
[----:B0-----:R-:W-:Y:S02]  /*0130*/  IMAD.MOV.U32 R6, RZ, RZ, RZ ;  /* 0x000000ffff067224 */ /* 0x001fe400078e00ff */
[----:B---3--:R-:W-:-:S04]  /*0140*/  IMAD.MOV R10, RZ, RZ, -R7 ;  /* 0x000000ffff0a7224 */ /* 0x008fc800078e0a07 */
[----:B------:R-:W-:Y:S01]  /*0150*/  IMAD R13, R10, R3, RZ ;  /* 0x000000030a0d7224 */ /* 0x000fe200078e02ff */
[----:B------:R-:W-:Y:S02]  /*0160*/  IABS R10, R0 ;  /* 0x00000000000a7213 */ /* 0x000fe40000000000 */
[----:B------:R-:W-:Y:S01]  /*0170*/  LOP3.LUT R0, R0, R5, RZ, 0x3c, !PT ;  /* 0x0000000500007212 */ /* 0x000fe200078e3cff */
[----:B------:R-:W-:Y:S02]  /*0180*/  IMAD.HI.U32 R8, R7, R13, R6 ;  /* 0x0000000d07087227 */ /* 0x000fe400078e0006 */
[----:B------:R-:W0:Y:S01]  /*0190*/  F2I.FTZ.U32.TRUNC.NTZ R7, R11 ;  /* 0x0000000b00077305 */ /* 0x000e22000021f000 */
[----:B------:R-:W-:-:S03]  /*01a0*/  ISETP.GE.AND P2, PT, R0, RZ, PT ;  /* 0x000000ff0000720c */ /* 0x000fc60003f46270 */
[----:B------:R-:W-:-:S05]  /*01b0*/  IMAD.HI.U32 R8, R8, R10, RZ ;  /* 0x0000000a08087227 */ /* 0x000fca00078e00ff */
[----:B------:R-:W-:-:S05]  /*01c0*/  IADD3 R6, PT, PT, -R8, RZ, RZ ;  /* 0x000000ff08067210 */ /* 0x000fca0007ffe1ff */
[C---:B------:R-:W-:Y:S02]  /*01d0*/  IMAD R10, R3.reuse, R6, R10 ;  /* 0x00000006030a7224 */ /* 0x040fe400078e020a */
[----:B------:R-:W-:Y:S02]  /*01e0*/  HFMA2 R6, -RZ, RZ, 0, 0 ;  /* 0x00000000ff067431 */ /* 0x000fe400000001ff */
[----:B0-----:R-:W-:Y:S01]  /*01f0*/  IMAD.MOV R9, RZ, RZ, -R7 ;  /* 0x000000ffff097224 */ /* 0x001fe200078e0a07 */
[----:B------:R-:W-:-:S03]  /*0200*/  ISETP.GT.U32.AND P1, PT, R3, R10, PT ;  /* 0x0000000a0300720c */ /* 0x000fc60003f24070 */
[----:B------:R-:W-:-:S04]  /*0210*/  IMAD R9, R9, R2, RZ ;  /* 0x0000000209097224 */ /* 0x000fc800078e02ff */
[----:B------:R-:W-:Y:S02]  /*0220*/  IMAD.HI.U32 R6, R7, R9, R6 ;  /* 0x0000000907067227 */ /* 0x000fe400078e0006 */
[----:B------:R-:W2:Y:S01]  /*0230*/  LDC R9, c[0x0][0x364] ;  /* 0x0000d900ff097b82 */ /* 0x000ea20000000800 */
[----:B------:R-:W4:Y:S03]  /*0240*/  LDCU UR7, c[0x0][0x360] ;  /* 0x00006c00ff0777ac */ /* 0x000f260008000800 */
[----:B------:R-:W-:-:S04]  /*0250*/  IMAD.HI.U32 R6, R6, R3, RZ ;  /* 0x0000000306067227 */ /* 0x000fc800078e00ff */
[--C-:B------:R-:W-:Y:S01]  /*0260*/  @!P1 IMAD.IADD R10, R10, 0x1, -R3.reuse ;  /* 0x000000010a0a9824 */ /* 0x100fe200078e0a03 */
[----:B------:R-:W-:Y:S01]  /*0270*/  IADD3 R7, PT, PT, -R6, RZ, RZ ;  /* 0x000000ff06077210 */ /* 0x000fe20007ffe1ff */
[----:B------:R-:W-:Y:S01]  /*0280*/  @!P1 VIADD R8, R8, 0x1 ;  /* 0x0000000108089836 */ /* 0x000fe20000000000 */
[----:B------:R-:W-:Y:S02]  /*0290*/  ISETP.NE.AND P1, PT, R5, RZ, PT ;  /* 0x000000ff0500720c */ /* 0x000fe40003f25270 */
[----:B------:R-:W-:Y:S01]  /*02a0*/  ISETP.GE.U32.AND P0, PT, R10, R3, PT ;  /* 0x000000030a00720c */ /* 0x000fe20003f06070 */
[----:B------:R-:W-:Y:S02]  /*02b0*/  IMAD R7, R2, R7, R3 ;  /* 0x0000000702077224 */ /* 0x000fe400078e0203 */
[----:B--2---:R-:W-:-:S10]  /*02c0*/  IMAD R3, R9, UR4, R12 ;  /* 0x0000000409037c24 */ /* 0x004fd4000f8e020c */
[----:B------:R-:W-:Y:S01]  /*02d0*/  @P0 IADD3 R8, PT, PT, R8, 0x1, RZ ;  /* 0x0000000108080810 */ /* 0x000fe20007ffe0ff */
[----:B----4-:R-:W-:Y:S01]  /*02e0*/  IMAD R3, R3, UR7, R14 ;  /* 0x0000000703037c24 */ /* 0x010fe2000f8e020e */
[----:B------:R-:W-:-:S03]  /*02f0*/  ISETP.GT.U32.AND P0, PT, R2, R7, PT ;  /* 0x000000070200720c */ /* 0x000fc60003f04070 */
[----:B------:R-:W-:-:S05]  /*0300*/  IMAD.MOV.U32 R0, RZ, RZ, R8 ;  /* 0x000000ffff007224 */ /* 0x000fca00078e0008 */
[----:B------:R-:W-:Y:S02]  /*0310*/  @!P2 IADD3 R0, PT, PT, -R0, RZ, RZ ;  /* 0x000000ff0000a210 */ /* 0x000fe40007ffe1ff */
[----:B------:R-:W-:Y:S02]  /*0320*/  @!P1 LOP3.LUT R0, RZ, R5, RZ, 0x33, !PT ;  /* 0x00000005ff009212 */ /* 0x000fe400078e33ff */
[----:B------:R-:W-:Y:S02]  /*0330*/  LOP3.LUT R5, R5, R4, RZ, 0x3c, !PT ;  /* 0x0000000405057212 */ /* 0x000fe400078e3cff */
[----:B------:R-:W-:Y:S01]  /*0340*/  ISETP.GE.AND P4, PT, R3, R0, PT ;  /* 0x000000000300720c */ /* 0x000fe20003f86270 */
[----:B------:R-:W-:Y:S01]  /*0350*/  @!P0 IMAD.IADD R7, R7, 0x1, -R2 ;  /* 0x0000000107078824 */ /* 0x000fe200078e0a02 */
[----:B------:R-:W-:Y:S02]  /*0360*/  ISETP.GE.AND P3, PT, R5, RZ, PT ;  /* 0x000000ff0500720c */ /* 0x000fe40003f66270 */
[----:B------:R-:W-:-:S02]  /*0370*/  ISETP.NE.AND P2, PT, R4, RZ, PT ;  /* 0x000000ff0400720c */ /* 0x000fc40003f45270 */
[----:B------:R-:W-:Y:S02]  /*0380*/  ISETP.GE.U32.AND P1, PT, R7, R2, PT ;  /* 0x000000020700720c */ /* 0x000fe40003f26070 */
[----:B------:R-:W-:-:S05]  /*0390*/  @!P0 IADD3 R6, PT, PT, R6, 0x1, RZ ;  /* 0x0000000106068810 */ /* 0x000fca0007ffe0ff */
[----:B------:R-:W-:Y:S06]  /*03a0*/  @P4 EXIT ;  /* 0x000000000000494d */ /* 0x000fec0003800000 */
[----:B------:R-:W0:Y:S01]  /*03b0*/  LDCU UR6, c[0x0][0x374] ;  /* 0x00006e80ff0677ac */ /* 0x000e220008000800 */
[----:B------:R-:W-:Y:S01]  /*03c0*/  @P1 VIADD R6, R6, 0x1 ;  /* 0x0000000106061836 */ /* 0x000fe20000000000 */
[----:B------:R-:W-:-:S04]  /*03d0*/  UIMAD UR4, UR5, UR7, URZ ;  /* 0x00000007050472a4 */ /* 0x000fc8000f8e02ff */
[----:B------:R-:W-:Y:S01]  /*03e0*/  MOV R2, R6 ;  /* 0x0000000600027202 */ /* 0x000fe20000000f00 */
[----:B------:R-:W1:Y:S01]  /*03f0*/  LDCU.64 UR8, c[0x0][0x358] ;  /* 0x00006b00ff0877ac */ /* 0x000e620008000a00 */
[----:B------:R-:W-:-:S03]  /*0400*/  IMAD R6, R9, UR4, RZ ;  /* 0x0000000409067c24 */ /* 0x000fc6000f8e02ff */
[----:B------:R-:W-:Y:S01]  /*0410*/  @!P3 IMAD.MOV R2, RZ, RZ, -R2 ;  /* 0x000000ffff02b224 */ /* 0x000fe200078e0a02 */
[----:B------:R-:W-:-:S04]  /*0420*/  @!P2 LOP3.LUT R2, RZ, R4, RZ, 0x33, !PT ;  /* 0x00000004ff02a212 */ /* 0x000fc800078e33ff */
[----:B------:R-:W-:Y:S01]  /*0430*/  IADD3 R4, PT, PT, -R2, RZ, RZ ;  /* 0x000000ff02047210 */ /* 0x000fe20007ffe1ff */
[----:B0-----:R-:W-:-:S07]  /*0440*/  IMAD R6, R6, UR6, RZ ;  /* 0x0000000606067c24 */ /* 0x001fce000f8e02ff */
.L_x_5:
[----:B------:R-:W-:-:S13]  /*0450*/  ISETP.GE.AND P0, PT, R2, 0x1, PT ;  /* 0x000000010200780c */ /* 0x000fda0003f06270 */
[----:B0-2---:R-:W-:Y:S05]  /*0460*/  @!P0 BRA `(.L_x_0) ;  /* 0x0000000800088947 */ /* 0x005fea0003800000 */
[----:B------:R-:W0:Y:S01]  /*0470*/  LDCU.64 UR4, c[0x0][0x380] ;  /* 0x00007000ff0477ac */ /* 0x000e220008000a00 */
[----:B------:R-:W-:Y:S01]  /*0480*/  IMAD.MOV R5, RZ, RZ, -R2 ;  /* 0x000000ffff057224 */ /* 0x000fe200078e0a02 */
[----:B------:R-:W-:Y:S01]  /*0490*/  MOV R27, R4 ;  /* 0x00000004001b7202 */ /* 0x000fe20000000f00 */
[----:B------:R-:W-:Y:S01]  /*04a0*/  IMAD R7, R2, R3, RZ ;  /* 0x0000000302077224 */ /* 0x000fe200078e02ff */
[----:B------:R-:W2:Y:S02]  /*04b0*/  LDCU.64 UR6, c[0x0][0x388] ;  /* 0x00007100ff0677ac */ /* 0x000ea40008000a00 */
[----:B------:R-:W-:Y:S02]  /*04c0*/  ISETP.GE.AND P0, PT, R5, RZ, PT ;  /* 0x000000ff0500720c */ /* 0x000fe40003f06270 */
[----:B0-----:R-:W-:Y:S01]  /*04d0*/  MOV R26, UR4 ;  /* 0x00000004001a7c02 */ /* 0x001fe20008000f00 */
[----:B------:R-:W-:Y:S01]  /*04e0*/  IMAD.U32 R5, RZ, RZ, UR5 ;  /* 0x00000005ff057e24 */ /* 0x000fe2000f8e00ff */
[----:B--2---:R-:W-:Y:S01]  /*04f0*/  MOV R8, UR6 ;  /* 0x0000000600087c02 */ /* 0x004fe20008000f00 */
[----:B------:R-:W-:-:S08]  /*0500*/  IMAD.U32 R9, RZ, RZ, UR7 ;  /* 0x00000007ff097e24 */ /* 0x000fd0000f8e00ff */
[----:B------:R-:W-:Y:S05]  /*0510*/  @P0 BRA `(.L_x_1) ;  /* 0x0000000400740947 */ /* 0x000fea0003800000 */
[----:B------:R-:W-:Y:S01]  /*0520*/  IMAD.MOV R10, RZ, RZ, -R27 ;  /* 0x000000ffff0a7224 */ /* 0x000fe200078e0a1b */
[----:B------:R-:W-:-:S04]  /*0530*/  PLOP3.LUT P0, PT, PT, PT, PT, 0x80, 0x8 ;  /* 0x000000000008781c */ /* 0x000fc80003f0f070 */
[----:B------:R-:W-:-:S13]  /*0540*/  ISETP.GT.AND P1, PT, R10, 0x3, PT ;  /* 0x000000030a00780c */ /* 0x000fda0003f24270 */
[----:B------:R-:W-:Y:S05]  /*0550*/  @!P1 BRA `(.L_x_2) ;  /* 0x0000000000cc9947 */ /* 0x000fea0003800000 */
[----:B------:R-:W-:-:S13]  /*0560*/  PLOP3.LUT P0, PT, PT, PT, PT, 0x8, 0x80 ;  /* 0x000000000080781c */ /* 0x000fda0003f0e170 */
.L_x_3:
[----:B0-----:R-:W-:Y:S01]  /*0570*/  MOV R10, R26 ;  /* 0x0000001a000a7202 */ /* 0x001fe20000000f00 */
[----:B------:R-:W-:Y:S01]  /*0580*/  IMAD.MOV.U32 R11, RZ, RZ, R5 ;  /* 0x000000ffff0b7224 */ /* 0x000fe200078e0005 */
[----:B------:R-:W0:Y:S03]  /*0590*/  LDC R15, c[0x0][0x394] ;  /* 0x0000e500ff0f7b82 */ /* 0x000e260000000800 */
[----:B------:R-:W-:-:S05]  /*05a0*/  IMAD.WIDE R24, R7, 0x4, R10 ;  /* 0x0000000407187825 */ /* 0x000fca00078e020a */
[----:B-1----:R-:W2:Y:S01]  /*05b0*/  LDG.E R29, desc[UR8][R24.64] ;  /* 0x00000008181d7981 */ /* 0x002ea2000c1e1900 */
[----:B------:R-:W-:-:S04]  /*05c0*/  IMAD.WIDE R22, R7, 0x4, R8 ;  /* 0x0000000407167825 */ /* 0x000fc800078e0208 */
[C---:B0-----:R-:W-:Y:S01]  /*05d0*/  IMAD.WIDE R20, R15.reuse, 0x4, R24 ;  /* 0x000000040f147825 */ /* 0x041fe200078e0218 */
[----:B--2---:R0:W-:Y:S04]  /*05e0*/  STG.E desc[UR8][R22.64], R29 ;  /* 0x0000001d16007986 */ /* 0x0041e8000c101908 */
[----:B------:R-:W2:Y:S01]  /*05f0*/  LDG.E R28, desc[UR8][R20.64] ;  /* 0x00000008141c7981 */ /* 0x000ea2000c1e1900 */
[----:B------:R-:W-:-:S04]  /*0600*/  IMAD.WIDE R18, R15, 0x4, R22 ;  /* 0x000000040f127825 */ /* 0x000fc800078e0216 */
[C---:B------:R-:W-:Y:S01]  /*0610*/  IMAD.WIDE R16, R15.reuse, 0x4, R20 ;  /* 0x000000040f107825 */ /* 0x040fe200078e0214 */
[----:B--2---:R1:W-:Y:S04]  /*0620*/  STG.E desc[UR8][R18.64], R28 ;  /* 0x0000001c12007986 */ /* 0x0043e8000c101908 */
[----:B0-----:R-:W2:Y:S01]  /*0630*/  LDG.E R29, desc[UR8][R16.64] ;  /* 0x00000008101d7981 */ /* 0x001ea2000c1e1900 */
[----:B------:R-:W-:-:S04]  /*0640*/  IMAD.WIDE R10, R15, 0x4, R18 ;  /* 0x000000040f0a7825 */ /* 0x000fc800078e0212 */
[C---:B------:R-:W-:Y:S01]  /*0650*/  IMAD.WIDE R12, R15.reuse, 0x4, R16 ;  /* 0x000000040f0c7825 */ /* 0x040fe200078e0210 */
[----:B--2---:R0:W-:Y:S04]  /*0660*/  STG.E desc[UR8][R10.64], R29 ;  /* 0x0000001d0a007986 */ /* 0x0041e8000c101908 */
[----:B-1----:R-:W2:Y:S01]  /*0670*/  LDG.E R28, desc[UR8][R12.64] ;  /* 0x000000080c1c7981 */ /* 0x002ea2000c1e1900 */
[----:B------:R-:W-:-:S05]  /*0680*/  IMAD.WIDE R14, R15, 0x4, R10 ;  /* 0x000000040f0e7825 */ /* 0x000fca00078e020a */
[----:B--2---:R-:W-:Y:S04]  /*0690*/  STG.E desc[UR8][R14.64], R28 ;  /* 0x0000001c0e007986 */ /* 0x004fe8000c101908 */
[----:B0-----:R-:W2:Y:S04]  /*06a0*/  LDG.E R29, desc[UR8][R24.64+0x4] ;  /* 0x00000408181d7981 */ /* 0x001ea8000c1e1900 */
[----:B--2---:R0:W-:Y:S04]  /*06b0*/  STG.E desc[UR8][R22.64+0x4], R29 ;  /* 0x0000041d16007986 */ /* 0x0041e8000c101908 */
[----:B0-----:R-:W2:Y:S04]  /*06c0*/  LDG.E R29, desc[UR8][R20.64+0x4] ;  /* 0x00000408141d7981 */ /* 0x001ea8000c1e1900 */
[----:B--2---:R-:W-:Y:S04]  /*06d0*/  STG.E desc[UR8][R18.64+0x4], R29 ;  /* 0x0000041d12007986 */ /* 0x004fe8000c101908 */
[----:B------:R-:W2:Y:S04]  /*06e0*/  LDG.E R28, desc[UR8][R16.64+0x4] ;  /* 0x00000408101c7981 */ /* 0x000ea8000c1e1900 */
[----:B--2---:R0:W-:Y:S04]  /*06f0*/  STG.E desc[UR8][R10.64+0x4], R28 ;  /* 0x0000041c0a007986 */ /* 0x0041e8000c101908 */
[----:B0-----:R-:W2:Y:S04]  /*0700*/  LDG.E R28, desc[UR8][R12.64+0x4] ;  /* 0x000004080c1c7981 */ /* 0x001ea8000c1e1900 */
[----:B--2---:R0:W-:Y:S04]  /*0710*/  STG.E desc[UR8][R14.64+0x4], R28 ;  /* 0x0000041c0e007986 */ /* 0x0041e8000c101908 */
[----:B------:R-:W2:Y:S04]  /*0720*/  LDG.E R29, desc[UR8][R24.64+0x8] ;  /* 0x00000808181d7981 */ /* 0x000ea8000c1e1900 */
[----:B--2---:R1:W-:Y:S04]  /*0730*/  STG.E desc[UR8][R22.64+0x8], R29 ;  /* 0x0000081d16007986 */ /* 0x0043e8000c101908 */
[----:B0-----:R-:W2:Y:S04]  /*0740*/  LDG.E R28, desc[UR8][R20.64+0x8] ;  /* 0x00000808141c7981 */ /* 0x001ea8000c1e1900 */
[----:B--2---:R-:W-:Y:S04]  /*0750*/  STG.E desc[UR8][R18.64+0x8], R28 ;  /* 0x0000081c12007986 */ /* 0x004fe8000c101908 */
[----:B-1----:R-:W2:Y:S04]  /*0760*/  LDG.E R29, desc[UR8][R16.64+0x8] ;  /* 0x00000808101d7981 */ /* 0x002ea8000c1e1900 */
[----:B--2---:R0:W-:Y:S04]  /*0770*/  STG.E desc[UR8][R10.64+0x8], R29 ;  /* 0x0000081d0a007986 */ /* 0x0041e8000c101908 */
[----:B0-----:R-:W2:Y:S04]  /*0780*/  LDG.E R29, desc[UR8][R12.64+0x8] ;  /* 0x000008080c1d7981 */ /* 0x001ea8000c1e1900 */
[----:B--2---:R0:W-:Y:S04]  /*0790*/  STG.E desc[UR8][R14.64+0x8], R29 ;  /* 0x0000081d0e007986 */ /* 0x0041e8000c101908 */
[----:B------:R-:W2:Y:S04]  /*07a0*/  LDG.E R25, desc[UR8][R24.64+0xc] ;  /* 0x00000c0818197981 */ /* 0x000ea8000c1e1900 */
[----:B--2---:R0:W-:Y:S04]  /*07b0*/  STG.E desc[UR8][R22.64+0xc], R25 ;  /* 0x00000c1916007986 */ /* 0x0041e8000c101908 */
[----:B------:R-:W2:Y:S04]  /*07c0*/  LDG.E R21, desc[UR8][R20.64+0xc] ;  /* 0x00000c0814157981 */ /* 0x000ea8000c1e1900 */
[----:B--2---:R0:W-:Y:S04]  /*07d0*/  STG.E desc[UR8][R18.64+0xc], R21 ;  /* 0x00000c1512007986 */ /* 0x0041e8000c101908 */
[----:B------:R-:W2:Y:S04]  /*07e0*/  LDG.E R17, desc[UR8][R16.64+0xc] ;  /* 0x00000c0810117981 */ /* 0x000ea8000c1e1900 */
[----:B--2---:R0:W-:Y:S04]  /*07f0*/  STG.E desc[UR8][R10.64+0xc], R17 ;  /* 0x00000c110a007986 */ /* 0x0041e8000c101908 */
[----:B------:R-:W2:Y:S01]  /*0800*/  LDG.E R28, desc[UR8][R12.64+0xc] ;  /* 0x00000c080c1c7981 */ /* 0x000ea2000c1e1900 */
[----:B------:R-:W-:-:S02]  /*0810*/  IADD3 R27, PT, PT, R27, 0x4, RZ ;  /* 0x000000041b1b7810 */ /* 0x000fc40007ffe0ff */
[----:B------:R-:W-:Y:S02]  /*0820*/  IADD3 R26, P3, PT, R26, 0x10, RZ ;  /* 0x000000101a1a7810 */ /* 0x000fe40007f7e0ff */
[----:B------:R-:W-:Y:S02]  /*0830*/  ISETP.GE.AND P1, PT, R27, -0x3, PT ;  /* 0xfffffffd1b00780c */ /* 0x000fe40003f26270 */
[----:B------:R-:W-:Y:S01]  /*0840*/  IADD3 R8, P2, PT, R8, 0x10, RZ ;  /* 0x0000001008087810 */ /* 0x000fe20007f5e0ff */
[----:B------:R-:W-:-:S03]  /*0850*/  IMAD.X R5, RZ, RZ, R5, P3 ;  /* 0x000000ffff057224 */ /* 0x000fc600018e0605 */
[----:B------:R-:W-:Y:S01]  /*0860*/  IADD3.X R9, PT, PT, RZ, R9, RZ, P2, !PT ;  /* 0x00000009ff097210 */ /* 0x000fe200017fe4ff */
[----:B--2---:R0:W-:Y:S06]  /*0870*/  STG.E desc[UR8][R14.64+0xc], R28 ;  /* 0x00000c1c0e007986 */ /* 0x0041ec000c101908 */
[----:B------:R-:W-:Y:S05]  /*0880*/  @!P1 BRA `(.L_x_3) ;  /* 0xfffffffc00389947 */ /* 0x000fea000383ffff */
.L_x_2:
[----:B0-----:R-:W-:-:S05]  /*0890*/  IMAD.MOV R10, RZ, RZ, -R27 ;  /* 0x000000ffff0a7224 */ /* 0x001fca00078e0a1b */
[----:B------:R-:W-:-:S13]  /*08a0*/  ISETP.GT.AND P1, PT, R10, 0x1, PT ;  /* 0x000000010a00780c */ /* 0x000fda0003f24270 */
[----:B------:R-:W-:Y:S05]  /*08b0*/  @!P1 BRA `(.L_x_4) ;  /* 0x0000000000849947 */ /* 0x000fea0003800000 */
[----:B------:R-:W-:Y:S01]  /*08c0*/  MOV R10, R26 ;  /* 0x0000001a000a7202 */ /* 0x000fe20000000f00 */
[----:B------:R-:W0:Y:S01]  /*08d0*/  LDC R25, c[0x0][0x394] ;  /* 0x0000e500ff197b82 */ /* 0x000e220000000800 */
[----:B------:R-:W-:-:S03]  /*08e0*/  MOV R11, R5 ;  /* 0x00000005000b7202 */ /* 0x000fc60000000f00 */
        /* <DEDUP_REMOVED lines=23> */
[----:B------:R-:W-:Y:S01]  /*0a60*/  IADD3 R8, P1, PT, R8, 0x8, RZ ;  /* 0x0000000808087810 */ /* 0x000fe20007f3e0ff */
[----:B------:R-:W-:Y:S01]  /*0a70*/  VIADD R27, R27, 0x2 ;  /* 0x000000021b1b7836 */ /* 0x000fe20000000000 */
[----:B------:R-:W-:-:S02]  /*0a80*/  IADD3 R26, P2, PT, R26, 0x8, RZ ;  /* 0x000000081a1a7810 */ /* 0x000fc40007f5e0ff */
[----:B------:R-:W-:Y:S02]  /*0a90*/  PLOP3.LUT P0, PT, PT, PT, PT, 0x8, 0x80 ;  /* 0x000000000080781c */ /* 0x000fe40003f0e170 */
[----:B------:R-:W-:Y:S02]  /*0aa0*/  IADD3.X R9, PT, PT, RZ, R9, RZ, P1, !PT ;  /* 0x00000009ff097210 */ /* 0x000fe40000ffe4ff */
[----:B------:R-:W-:Y:S01]  /*0ab0*/  IADD3.X R5, PT, PT, RZ, R5, RZ, P2, !PT ;  /* 0x00000005ff057210 */ /* 0x000fe200017fe4ff */
[----:B--2---:R0:W-:Y:S08]  /*0ac0*/  STG.E desc[UR8][R24.64+0x4], R23 ;  /* 0x0000041718007986 */ /* 0x0041f0000c101908 */
.L_x_4:
[----:B------:R-:W-:-:S13]  /*0ad0*/  ISETP.NE.OR P0, PT, R27, RZ, P0 ;  /* 0x000000ff1b00720c */ /* 0x000fda0000705670 */
[----:B------:R-:W-:Y:S05]  /*0ae0*/  @!P0 BRA `(.L_x_0) ;  /* 0x0000000000688947 */ /* 0x000fea0003800000 */
.L_x_1:
[----:B0-2---:R-:W-:Y:S01]  /*0af0*/  MOV R11, R5 ;  /* 0x00000005000b7202 */ /* 0x005fe20000000f00 */
[----:B------:R-:W-:Y:S01]  /*0b00*/  IMAD.MOV.U32 R10, RZ, RZ, R26 ;  /* 0x000000ffff0a7224 */ /* 0x000fe200078e001a */
[----:B------:R-:W0:Y:S03]  /*0b10*/  LDC R21, c[0x0][0x394] ;  /* 0x0000e500ff157b82 */ /* 0x000e260000000800 */
[----:B------:R-:W-:-:S05]  /*0b20*/  IMAD.WIDE R10, R7, 0x4, R10 ;  /* 0x00000004070a7825 */ /* 0x000fca00078e020a */
[----:B-1----:R-:W2:Y:S01]  /*0b30*/  LDG.E R25, desc[UR8][R10.64] ;  /* 0x000000080a197981 */ /* 0x002ea2000c1e1900 */
[----:B------:R-:W-:-:S04]  /*0b40*/  IMAD.WIDE R12, R7, 0x4, R8 ;  /* 0x00000004070c7825 */ /* 0x000fc800078e0208 */
[C---:B0-----:R-:W-:Y:S01]  /*0b50*/  IMAD.WIDE R14, R21.reuse, 0x4, R10 ;  /* 0x00000004150e7825 */ /* 0x041fe200078e020a */
[----:B--2---:R2:W-:Y:S04]  /*0b60*/  STG.E desc[UR8][R12.64], R25 ;  /* 0x000000190c007986 */ /* 0x0045e8000c101908 */
[----:B------:R-:W3:Y:S01]  /*0b70*/  LDG.E R29, desc[UR8][R14.64] ;  /* 0x000000080e1d7981 */ /* 0x000ee2000c1e1900 */
[----:B------:R-:W-:-:S04]  /*0b80*/  IMAD.WIDE R16, R21, 0x4, R12 ;  /* 0x0000000415107825 */ /* 0x000fc800078e020c */
[C---:B------:R-:W-:Y:S01]  /*0b90*/  IMAD.WIDE R18, R21.reuse, 0x4, R14 ;  /* 0x0000000415127825 */ /* 0x040fe200078e020e */
[----:B---3--:R2:W-:Y:S04]  /*0ba0*/  STG.E desc[UR8][R16.64], R29 ;  /* 0x0000001d10007986 */ /* 0x0085e8000c101908 */
[----:B------:R-:W3:Y:S01]  /*0bb0*/  LDG.E R24, desc[UR8][R18.64] ;  /* 0x0000000812187981 */ /* 0x000ee2000c1e1900 */
[----:B------:R-:W-:-:S04]  /*0bc0*/  IMAD.WIDE R10, R21, 0x4, R16 ;  /* 0x00000004150a7825 */ /* 0x000fc800078e0210 */
[C---:B------:R-:W-:Y:S01]  /*0bd0*/  IMAD.WIDE R22, R21.reuse, 0x4, R18 ;  /* 0x0000000415167825 */ /* 0x040fe200078e0212 */
[----:B---3--:R2:W-:Y:S05]  /*0be0*/  STG.E desc[UR8][R10.64], R24 ;  /* 0x000000180a007986 */ /* 0x0085ea000c101908 */
[----:B------:R-:W3:Y:S01]  /*0bf0*/  LDG.E R23, desc[UR8][R22.64] ;  /* 0x0000000816177981 */ /* 0x000ee2000c1e1900 */
[----:B------:R-:W-:Y:S01]  /*0c00*/  IMAD.WIDE R20, R21, 0x4, R10 ;  /* 0x0000000415147825 */ /* 0x000fe200078e020a */
[----:B------:R-:W-:Y:S02]  /*0c10*/  IADD3 R27, PT, PT, R27, 0x1, RZ ;  /* 0x000000011b1b7810 */ /* 0x000fe40007ffe0ff */
[----:B------:R-:W-:-:S02]  /*0c20*/  IADD3 R26, P2, PT, R26, 0x4, RZ ;  /* 0x000000041a1a7810 */ /* 0x000fc40007f5e0ff */
[----:B------:R-:W-:Y:S02]  /*0c30*/  ISETP.NE.AND P0, PT, R27, RZ, PT ;  /* 0x000000ff1b00720c */ /* 0x000fe40003f05270 */
[----:B------:R-:W-:Y:S01]  /*0c40*/  IADD3 R8, P1, PT, R8, 0x4, RZ ;  /* 0x0000000408087810 */ /* 0x000fe20007f3e0ff */
[----:B------:R-:W-:-:S03]  /*0c50*/  IMAD.X R5, RZ, RZ, R5, P2 ;  /* 0x000000ffff057224 */ /* 0x000fc600010e0605 */
[----:B------:R-:W-:Y:S01]  /*0c60*/  IADD3.X R9, PT, PT, RZ, R9, RZ, P1, !PT ;  /* 0x00000009ff097210 */ /* 0x000fe20000ffe4ff */
[----:B---3--:R2:W-:Y:S06]  /*0c70*/  STG.E desc[UR8][R20.64], R23 ;  /* 0x0000001714007986 */ /* 0x0085ec000c101908 */
[----:B------:R-:W-:Y:S05]  /*0c80*/  @P0 BRA `(.L_x_1) ;  /* 0xfffffffc00980947 */ /* 0x000fea000383ffff */
.L_x_0:
[----:B------:R-:W-:-:S04]  /*0c90*/  IADD3 R3, PT, PT, R6, R3, RZ ;  /* 0x0000000306037210 */ /* 0x000fc80007ffe0ff */
[----:B------:R-:W-:-:S13]  /*0ca0*/  ISETP.GE.AND P0, PT, R3, R0, PT ;  /* 0x000000000300720c */ /* 0x000fda0003f06270 */
[----:B------:R-:W-:Y:S05]  /*0cb0*/  @!P0 BRA `(.L_x_5) ;  /* 0xfffffff400e48947 */ /* 0x000fea000383ffff */
[----:B-1----:R-:W-:Y:S05]  /*0cc0*/  EXIT ;  /* 0x000000000000794d */ /* 0x002fea0003800000 */
.L_x_6:
[----:B------:R-:W-:-:S00]  /*0cd0*/  BRA `(.L_x_6) ;  /* 0xfffffffc00fc7947 */ /* 0x000fc0000383ffff */
[----:B------:R-:W-:-:S00]  /*0ce0*/  NOP ;  /* 0x0000000000007918 */ /* 0x000fc00000000000 */
        /* <DEDUP_REMOVED lines=9> */
.L_x_37:


//--------------------- .text.bp_aos_to_aos_test  --------------------------
	.section	.text.bp_aos_to_aos_test,"ax",@progbits
	.align	128
        .global         bp_aos_to_aos_test
        .type           bp_aos_to_aos_test,@function
        .size           bp_aos_to_aos_test,(.L_x_38 - bp_aos_to_aos_test)
        .other          bp_aos_to_aos_test,@"STO_CUDA_ENTRY STV_DEFAULT"
bp_aos_to_aos_test:
.text.bp_aos_to_aos_test:
[----:B------:R-:W-:Y:S08]  /*0000*/  LDC R1, c[0x0][0x37c] ;  /* 0x0000df00ff017b82 */ /* 0x000ff00000000800 */
[----:B------:R-:W0:Y:S01]  /*0010*/  LDC.64 R2, c[0x0][0x398] ;  /* 0x0000e600ff027b82 */ /* 0x000e220000000a00 */
[----:B------:R-:W1:Y:S07]  /*0020*/  LDCU UR5, c[0x0][0x370] ;  /* 0x00006e00ff0577ac */ /* 0x000e6e0008000800 */
[----:B------:R-:W-:Y:S08]  /*0030*/  S2UR UR4, SR_CTAID.Y ;  /* 0x00000000000479c3 */ /* 0x000ff00000002600 */
[----:B------:R-:W1:Y:S01]  /*0040*/  S2UR UR6, SR_CTAID.X ;  /* 0x00000000000679c3 */ /* 0x000e620000002500 */
[----:B0-----:R-:W-:-:S02]  /*0050*/  IABS R6, R2 ;  /* 0x0000000200067213 */ /* 0x001fc40000000000 */
[----:B------:R-:W-:Y:S02]  /*0060*/  IABS R8, R3 ;  /* 0x0000000300087213 */ /* 0x000fe40000000000 */
[----:B------:R-:W0:Y:S01]  /*0070*/  I2F.RP R0, R6 ;  /* 0x0000000600007306 */ /* 0x000e220000209400 */
[----:B------:R-:W-:-:S04]  /*0080*/  LOP3.LUT R3, R3, R2, RZ, 0x3c, !PT ;  /* 0x0000000203037212 */ /* 0x000fc800078e3cff */
[----:B------:R-:W-:Y:S01]  /*0090*/  ISETP.GE.AND P1, PT, R3, RZ, PT ;  /* 0x000000ff0300720c */ /* 0x000fe20003f26270 */
[----:B-1----:R-:W-:Y:S02]  /*00a0*/  UIMAD UR4, UR5, UR4, UR6 ;  /* 0x00000004050472a4 */ /* 0x002fe4000f8e0206 */
[----:B0-----:R-:W0:Y:S02]  /*00b0*/  MUFU.RCP R0, R0 ;  /* 0x0000000000007308 */ /* 0x001e240000001000 */
[----:B0-----:R-:W-:-:S06]  /*00c0*/  VIADD R4, R0, 0xffffffe ;  /* 0x0ffffffe00047836 */ /* 0x001fcc0000000000 */
[----:B------:R0:W1:Y:S02]  /*00d0*/  F2I.FTZ.U32.TRUNC.NTZ R5, R4 ;  /* 0x0000000400057305 */ /* 0x000064000021f000 */
[----:B0-----:R-:W-:Y:S01]  /*00e0*/  IMAD.MOV.U32 R4, RZ, RZ, RZ ;  /* 0x000000ffff047224 */ /* 0x001fe200078e00ff */
[----:B-1----:R-:W-:-:S05]  /*00f0*/  IADD3 R7, PT, PT, RZ, -R5, RZ ;  /* 0x80000005ff077210 */ /* 0x002fca0007ffe0ff */
[----:B------:R-:W-:-:S04]  /*0100*/  IMAD R7, R7, R6, RZ ;  /* 0x0000000607077224 */ /* 0x000fc800078e02ff */
[----:B------:R-:W-:Y:S01]  /*0110*/  IMAD.HI.U32 R5, R5, R7, R4 ;  /* 0x0000000705057227 */ /* 0x000fe200078e0004 */
[----:B------:R-:W-:-:S05]  /*0120*/  MOV R7, R8 ;  /* 0x0000000800077202 */ /* 0x000fca0000000f00 */
[----:B------:R-:W-:-:S04]  /*0130*/  IMAD.HI.U32 R0, R5, R7, RZ ;  /* 0x0000000705007227 */ /* 0x000fc800078e00ff */
[----:B------:R-:W-:-:S04]  /*0140*/  IMAD.MOV R5, RZ, RZ, -R0 ;  /* 0x000000ffff057224 */ /* 0x000fc800078e0a00 */
[C---:B------:R-:W-:Y:S02]  /*0150*/  IMAD R5, R6.reuse, R5, R7 ;  /* 0x0000000506057224 */ /* 0x040fe400078e0207 */
[----:B------:R-:W0:Y:S03]  /*0160*/  LDC R7, c[0x0][0x394] ;  /* 0x0000e500ff077b82 */ /* 0x000e260000000800 */
[----:B------:R-:W-:-:S13]  /*0170*/  ISETP.GT.U32.AND P2, PT, R6, R5, PT ;  /* 0x000000050600720c */ /* 0x000fda0003f44070 */
[-C--:B------:R-:W-:Y:S01]  /*0180*/  @!P2 IADD3 R5, PT, PT, R5, -R6.reuse, RZ ;  /* 0x800000060505a210 */ /* 0x080fe20007ffe0ff */
[----:B------:R-:W-:Y:S01]  /*0190*/  @!P2 VIADD R0, R0, 0x1 ;  /* 0x000000010000a836 */ /* 0x000fe20000000000 */
[----:B------:R-:W-:Y:S02]  /*01a0*/  ISETP.NE.AND P2, PT, R2, RZ, PT ;  /* 0x000000ff0200720c */ /* 0x000fe40003f45270 */
[----:B------:R-:W-:Y:S02]  /*01b0*/  ISETP.GE.U32.AND P0, PT, R5, R6, PT ;  /* 0x000000060500720c */ /* 0x000fe40003f06070 */
[----:B0-----:R-:W-:-:S11]  /*01c0*/  IABS R6, R7 ;  /* 0x0000000700067213 */ /* 0x001fd60000000000 */
[----:B------:R-:W-:-:S05]  /*01d0*/  @P0 IADD3 R0, PT, PT, R0, 0x1, RZ ;  /* 0x0000000100000810 */ /* 0x000fca0007ffe0ff */
[----:B------:R-:W-:Y:S01]  /*01e0*/  @!P1 IMAD.MOV R0, RZ, RZ, -R0 ;  /* 0x000000ffff009224 */ /* 0x000fe200078e0a00 */
[----:B------:R-:W-:-:S04]  /*01f0*/  @!P2 LOP3.LUT R0, RZ, R2, RZ, 0x33, !PT ;  /* 0x00000002ff00a212 */ /* 0x000fc800078e33ff */
[-C--:B------:R-:W-:Y:S02]  /*0200*/  IABS R8, R0.reuse ;  /* 0x0000000000087213 */ /* 0x080fe40000000000 */
[----:B------:R-:W-:Y:S02]  /*0210*/  IABS R9, R0 ;  /* 0x0000000000097213 */ /* 0x000fe40000000000 */
[----:B------:R-:W0:Y:S08]  /*0220*/  I2F.RP R4, R8 ;  /* 0x0000000800047306 */ /* 0x000e300000209400 */
[----:B0-----:R-:W0:Y:S02]  /*0230*/  MUFU.RCP R4, R4 ;  /* 0x0000000400047308 */ /* 0x001e240000001000 */
[----:B0-----:R-:W-:-:S02]  /*0240*/  IADD3 R2, PT, PT, R4, 0xffffffe, RZ ;  /* 0x0ffffffe04027810 */ /* 0x001fc40007ffe0ff */
[----:B------:R-:W0:Y:S01]  /*0250*/  LDC R4, c[0x0][0x364] ;  /* 0x0000d900ff047b82 */ /* 0x000e220000000800 */
[----:B------:R-:W1:Y:S03]  /*0260*/  LDCU UR7, c[0x0][0x360] ;  /* 0x00006c00ff0777ac */ /* 0x000e660008000800 */
[----:B------:R2:W3:Y:S02]  /*0270*/  F2I.FTZ.U32.TRUNC.NTZ R3, R2 ;  /* 0x0000000200037305 */ /* 0x0004e4000021f000 */
[----:B--2---:R-:W-:Y:S02]  /*0280*/  HFMA2 R2, -RZ, RZ, 0, 0 ;  /* 0x00000000ff027431 */ /* 0x004fe400000001ff */
[----:B---3--:R-:W-:-:S04]  /*0290*/  IMAD.MOV R5, RZ, RZ, -R3 ;  /* 0x000000ffff057224 */ /* 0x008fc800078e0a03 */
[----:B------:R-:W-:-:S04]  /*02a0*/  IMAD R5, R5, R8, RZ ;  /* 0x0000000805057224 */ /* 0x000fc800078e02ff */
[----:B------:R-:W-:-:S04]  /*02b0*/  IMAD.HI.U32 R3, R3, R5, R2 ;  /* 0x0000000503037227 */ /* 0x000fc800078e0002 */
[----:B------:R-:W-:Y:S02]  /*02c0*/  IMAD.MOV R5, RZ, RZ, -R9 ;  /* 0x000000ffff057224 */ /* 0x000fe400078e0a09 */
[----:B------:R-:W-:-:S04]  /*02d0*/  IMAD.HI.U32 R2, R3, R6, RZ ;  /* 0x0000000603027227 */ /* 0x000fc800078e00ff */
[----:B------:R-:W-:Y:S02]  /*02e0*/  IMAD R3, R2, R5, R6 ;  /* 0x0000000502037224 */ /* 0x000fe400078e0206 */
[----:B------:R-:W0:Y:S03]  /*02f0*/  S2R R5, SR_TID.Y ;  /* 0x0000000000057919 */ /* 0x000e260000002200 */
[----:B------:R-:W-:Y:S01]  /*0300*/  ISETP.GT.U32.AND P2, PT, R8, R3, PT ;  /* 0x000000030800720c */ /* 0x000fe20003f44070 */
[----:B------:R-:W1:-:S12]  /*0310*/  S2R R6, SR_TID.X ;  /* 0x0000000000067919 */ /* 0x000e580000002100 */
[-C--:B------:R-:W-:Y:S01]  /*0320*/  @!P2 IADD3 R3, PT, PT, R3, -R8.reuse, RZ ;  /* 0x800000080303a210 */ /* 0x080fe20007ffe0ff */
[----:B------:R-:W-:Y:S01]  /*0330*/  @!P2 VIADD R2, R2, 0x1 ;  /* 0x000000010202a836 */ /* 0x000fe20000000000 */
[C---:B------:R-:W-:Y:S02]  /*0340*/  ISETP.NE.AND P2, PT, R0.reuse, RZ, PT ;  /* 0x000000ff0000720c */ /* 0x040fe40003f45270 */
[----:B------:R-:W-:Y:S02]  /*0350*/  ISETP.GE.U32.AND P0, PT, R3, R8, PT ;  /* 0x000000080300720c */ /* 0x000fe40003f06070 */
[----:B------:R-:W-:-:S04]  /*0360*/  LOP3.LUT R3, R0, R7, RZ, 0x3c, !PT ;  /* 0x0000000700037212 */ /* 0x000fc800078e3cff */
[----:B------:R-:W-:Y:S01]  /*0370*/  ISETP.GE.AND P1, PT, R3, RZ, PT ;  /* 0x000000ff0300720c */ /* 0x000fe20003f26270 */
[----:B0-----:R-:W-:-:S06]  /*0380*/  IMAD R3, R4, UR4, R5 ;  /* 0x0000000404037c24 */ /* 0x001fcc000f8e0205 */
[----:B------:R-:W-:Y:S01]  /*0390*/  @P0 IADD3 R2, PT, PT, R2, 0x1, RZ ;  /* 0x0000000102020810 */ /* 0x000fe20007ffe0ff */
[----:B-1----:R-:W-:-:S05]  /*03a0*/  IMAD R3, R3, UR7, R6 ;  /* 0x0000000703037c24 */ /* 0x002fca000f8e0206 */
[----:B------:R-:W-:Y:S01]  /*03b0*/  @!P1 IMAD.MOV R2, RZ, RZ, -R2 ;  /* 0x000000ffff029224 */ /* 0x000fe200078e0a02 */
[----:B------:R-:W-:-:S04]  /*03c0*/  @!P2 LOP3.LUT R2, RZ, R0, RZ, 0x33, !PT ;  /* 0x00000000ff02a212 */ /* 0x000fc800078e33ff */
[----:B------:R-:W-:-:S13]  /*03d0*/  ISETP.GE.AND P0, PT, R3, R2, PT ;  /* 0x000000020300720c */ /* 0x000fda0003f06270 */
[----:B------:R-:W-:Y:S05]  /*03e0*/  @P0 EXIT ;  /* 0x000000000000094d */ /* 0x000fea0003800000 */
[----:B------:R-:W0:Y:S01]  /*03f0*/  LDCU UR6, c[0x0][0x374] ;  /* 0x00006e80ff0677ac */ /* 0x000e220008000800 */
[----:B------:R-:W-:Y:S01]  /*0400*/  UIMAD UR4, UR5, UR7, URZ ;  /* 0x00000007050472a4 */ /* 0x000fe2000f8e02ff */
[----:B------:R-:W1:Y:S05]  /*0410*/  LDCU.64 UR8, c[0x0][0x358] ;  /* 0x00006b00ff0877ac */ /* 0x000e6a0008000a00 */
[----:B------:R-:W-:Y:S01]  /*0420*/  IMAD R4, R4, UR4, RZ ;  /* 0x0000000404047c24 */ /* 0x000fe2000f8e02ff */
[----:B------:R-:W2:Y:S01]  /*0430*/  LDCU UR10, c[0x0][0x398] ;  /* 0x00007300ff0a77ac */ /* 0x000ea20008000800 */
[----:B------:R-:W3:Y:S02]  /*0440*/  LDCU UR11, c[0x0][0x398] ;  /* 0x00007300ff0b77ac */ /* 0x000ee40008000800 */
[----:B0-----:R-:W-:-:S07]  /*0450*/  IMAD R4, R4, UR6, RZ ;  /* 0x0000000604047c24 */ /* 0x001fce000f8e02ff */
.L_x_12:
[----:B------:R-:W-:-:S13]  /*0460*/  ISETP.GE.AND P0, PT, R0, 0x1, PT ;  /* 0x000000010000780c */ /* 0x000fda0003f06270 */
[----:B0-2-4-:R-:W-:Y:S05]  /*0470*/  @!P0 BRA `(.L_x_7) ;  /* 0x0000000400a48947 */ /* 0x015fea0003800000 */
[----:B------:R-:W0:Y:S01]  /*0480*/  LDCU UR4, c[0x0][0x39c] ;  /* 0x00007380ff0477ac */ /* 0x000e220008000800 */
[----:B------:R-:W-:Y:S02]  /*0490*/  ISETP.GT.AND P0, PT, R0, RZ, PT ;  /* 0x000000ff0000720c */ /* 0x000fe40003f04270 */
[----:B------:R-:W-:Y:S01]  /*04a0*/  MOV R5, R0 ;  /* 0x0000000000057202 */ /* 0x000fe20000000f00 */
[----:B0-----:R-:W-:-:S10]  /*04b0*/  IMAD R9, R3, UR4, RZ ;  /* 0x0000000403097c24 */ /* 0x001fd4000f8e02ff */
[----:B------:R-:W-:Y:S05]  /*04c0*/  @!P0 BRA `(.L_x_8) ;  /* 0x0000000400508947 */ /* 0x000fea0003800000 */
[----:B------:R-:W-:Y:S02]  /*04d0*/  ISETP.GT.AND P1, PT, R5, 0x3, PT ;  /* 0x000000030500780c */ /* 0x000fe40003f24270 */
[----:B------:R-:W-:-:S11]  /*04e0*/  PLOP3.LUT P0, PT, PT, PT, PT, 0x80, 0x8 ;  /* 0x000000000008781c */ /* 0x000fd60003f0f070 */
[----:B------:R-:W-:Y:S05]  /*04f0*/  @!P1 BRA `(.L_x_9) ;  /* 0x0000000000c89947 */ /* 0x000fea0003800000 */
[----:B------:R-:W-:-:S13]  /*0500*/  PLOP3.LUT P0, PT, PT, PT, PT, 0x8, 0x80 ;  /* 0x000000000080781c */ /* 0x000fda0003f0e170 */
.L_x_10:
[----:B------:R-:W0:Y:S08]  /*0510*/  LDC.64 R10, c[0x0][0x380] ;  /* 0x0000e000ff0a7b82 */ /* 0x000e300000000a00 */
[----:B----4-:R-:W4:Y:S01]  /*0520*/  LDC.64 R6, c[0x0][0x388] ;  /* 0x0000e200ff067b82 */ /* 0x010f220000000a00 */
[----:B0-----:R-:W-:-:S05]  /*0530*/  IMAD.WIDE R16, R9, 0x4, R10 ;  /* 0x0000000409107825 */ /* 0x001fca00078e020a */
[----:B-1----:R-:W5:Y:S01]  /*0540*/  LDG.E R19, desc[UR8][R16.64] ;  /* 0x0000000810137981 */ /* 0x002f62000c1e1900 */
[----:B----4-:R-:W-:-:S05]  /*0550*/  IMAD.WIDE R12, R9, 0x4, R6 ;  /* 0x00000004090c7825 */ /* 0x010fca00078e0206 */
[----:B-----5:R0:W-:Y:S04]  /*0560*/  STG.E desc[UR8][R12.64], R19 ;  /* 0x000000130c007986 */ /* 0x0201e8000c101908 */
[----:B------:R-:W4:Y:S04]  /*0570*/  LDG.E R21, desc[UR8][R16.64+0x4] ;  /* 0x0000040810157981 */ /* 0x000f28000c1e1900 */
[----:B----4-:R1:W-:Y:S04]  /*0580*/  STG.E desc[UR8][R12.64+0x4], R21 ;  /* 0x000004150c007986 */ /* 0x0103e8000c101908 */
[----:B------:R-:W4:Y:S01]  /*0590*/  LDG.E R23, desc[UR8][R16.64+0x8] ;  /* 0x0000080810177981 */ /* 0x000f22000c1e1900 */
[----:B--2---:R-:W-:-:S03]  /*05a0*/  VIADD R27, R9, UR10 ;  /* 0x0000000a091b7c36 */ /* 0x004fc60008000000 */
[----:B----4-:R2:W-:Y:S04]  /*05b0*/  STG.E desc[UR8][R12.64+0x8], R23 ;  /* 0x000008170c007986 */ /* 0x0105e8000c101908 */
[----:B------:R-:W4:Y:S01]  /*05c0*/  LDG.E R25, desc[UR8][R16.64+0xc] ;  /* 0x00000c0810197981 */ /* 0x000f22000c1e1900 */
[----:B------:R-:W-:-:S03]  /*05d0*/  IMAD.WIDE R8, R27, 0x4, R10 ;  /* 0x000000041b087825 */ /* 0x000fc600078e020a */
[----:B----4-:R4:W-:Y:S04]  /*05e0*/  STG.E desc[UR8][R12.64+0xc], R25 ;  /* 0x00000c190c007986 */ /* 0x0109e8000c101908 */
[----:B------:R-:W5:Y:S01]  /*05f0*/  LDG.E R29, desc[UR8][R8.64] ;  /* 0x00000008081d7981 */ /* 0x000f62000c1e1900 */
[----:B------:R-:W-:-:S05]  /*0600*/  IMAD.WIDE R14, R27, 0x4, R6 ;  /* 0x000000041b0e7825 */ /* 0x000fca00078e0206 */
[----:B-----5:R5:W-:Y:S04]  /*0610*/  STG.E desc[UR8][R14.64], R29 ;  /* 0x0000001d0e007986 */ /* 0x020be8000c101908 */
[----:B0-----:R-:W3:Y:S04]  /*0620*/  LDG.E R19, desc[UR8][R8.64+0x4] ;  /* 0x0000040808137981 */ /* 0x001ee8000c1e1900 */
[----:B---3--:R0:W-:Y:S04]  /*0630*/  STG.E desc[UR8][R14.64+0x4], R19 ;  /* 0x000004130e007986 */ /* 0x0081e8000c101908 */
[----:B-1----:R-:W3:Y:S01]  /*0640*/  LDG.E R21, desc[UR8][R8.64+0x8] ;  /* 0x0000080808157981 */ /* 0x002ee2000c1e1900 */
[----:B------:R-:W-:-:S03]  /*0650*/  IADD3 R27, PT, PT, R27, UR10, RZ ;  /* 0x0000000a1b1b7c10 */ /* 0x000fc6000fffe0ff */
[----:B---3--:R-:W-:Y:S04]  /*0660*/  STG.E desc[UR8][R14.64+0x8], R21 ;  /* 0x000008150e007986 */ /* 0x008fe8000c101908 */
[----:B--2---:R-:W2:Y:S01]  /*0670*/  LDG.E R23, desc[UR8][R8.64+0xc] ;  /* 0x00000c0808177981 */ /* 0x004ea2000c1e1900 */
[----:B------:R-:W-:-:S03]  /*0680*/  IMAD.WIDE R16, R27, 0x4, R10 ;  /* 0x000000041b107825 */ /* 0x000fc600078e020a */
[----:B--2---:R1:W-:Y:S04]  /*0690*/  STG.E desc[UR8][R14.64+0xc], R23 ;  /* 0x00000c170e007986 */ /* 0x0043e8000c101908 */
[----:B----4-:R-:W2:Y:S01]  /*06a0*/  LDG.E R25, desc[UR8][R16.64] ;  /* 0x0000000810197981 */ /* 0x010ea2000c1e1900 */
[----:B------:R-:W-:-:S05]  /*06b0*/  IMAD.WIDE R12, R27, 0x4, R6 ;  /* 0x000000041b0c7825 */ /* 0x000fca00078e0206 */
[----:B--2---:R-:W-:Y:S04]  /*06c0*/  STG.E desc[UR8][R12.64], R25 ;  /* 0x000000190c007986 */ /* 0x004fe8000c101908 */
[----:B-----5:R-:W2:Y:S04]  /*06d0*/  LDG.E R29, desc[UR8][R16.64+0x4] ;  /* 0x00000408101d7981 */ /* 0x020ea8000c1e1900 */
[----:B--2---:R-:W-:Y:S04]  /*06e0*/  STG.E desc[UR8][R12.64+0x4], R29 ;  /* 0x0000041d0c007986 */ /* 0x004fe8000c101908 */
[----:B0-----:R-:W2:Y:S01]  /*06f0*/  LDG.E R19, desc[UR8][R16.64+0x8] ;  /* 0x0000080810137981 */ /* 0x001ea2000c1e1900 */
[----:B------:R-:W-:-:S03]  /*0700*/  VIADD R27, R27, UR10 ;  /* 0x0000000a1b1b7c36 */ /* 0x000fc60008000000 */
[----:B--2---:R-:W-:Y:S04]  /*0710*/  STG.E desc[UR8][R12.64+0x8], R19 ;  /* 0x000008130c007986 */ /* 0x004fe8000c101908 */
[----:B------:R-:W2:Y:S01]  /*0720*/  LDG.E R9, desc[UR8][R16.64+0xc] ;  /* 0x00000c0810097981 */ /* 0x000ea2000c1e1900 */
[----:B------:R-:W-:-:S03]  /*0730*/  IMAD.WIDE R10, R27, 0x4, R10 ;  /* 0x000000041b0a7825 */ /* 0x000fc600078e020a */
        /* <DEDUP_REMOVED lines=8> */
[----:B------:R-:W2:Y:S01]  /*07c0*/  LDG.E R17, desc[UR8][R10.64+0xc] ;  /* 0x00000c080a117981 */ /* 0x000ea2000c1e1900 */
[----:B------:R-:W-:Y:S01]  /*07d0*/  IADD3 R5, PT, PT, R5, -0x4, RZ ;  /* 0xfffffffc05057810 */ /* 0x000fe20007ffe0ff */
[----:B0-----:R-:W-:-:S03]  /*07e0*/  VIADD R9, R27, UR10 ;  /* 0x0000000a1b097c36 */ /* 0x001fc60008000000 */
[----:B------:R-:W-:Y:S01]  /*07f0*/  ISETP.GT.AND P1, PT, R5, 0x3, PT ;  /* 0x000000030500780c */ /* 0x000fe20003f24270 */
[----:B--2---:R4:W-:-:S12]  /*0800*/  STG.E desc[UR8][R6.64+0xc], R17 ;  /* 0x00000c1106007986 */ /* 0x0049d8000c101908 */
[----:B------:R-:W-:Y:S05]  /*0810*/  @P1 BRA `(.L_x_10) ;  /* 0xfffffffc003c1947 */ /* 0x000fea000383ffff */
.L_x_9:
[----:B------:R-:W-:-:S13]  /*0820*/  ISETP.GT.AND P1, PT, R5, 0x1, PT ;  /* 0x000000010500780c */ /* 0x000fda0003f24270 */
[----:B------:R-:W-:Y:S05]  /*0830*/  @!P1 BRA `(.L_x_11) ;  /* 0x00000000006c9947 */ /* 0x000fea0003800000 */
[----:B------:R-:W0:Y:S01]  /*0840*/  LDC.64 R12, c[0x0][0x380] ;  /* 0x0000e000ff0c7b82 */ /* 0x000e220000000a00 */
[----:B------:R-:W5:Y:S07]  /*0850*/  LDCU UR4, c[0x0][0x398] ;  /* 0x00007300ff0477ac */ /* 0x000f6e0008000800 */
[----:B----4-:R-:W4:Y:S01]  /*0860*/  LDC.64 R6, c[0x0][0x388] ;  /* 0x0000e200ff067b82 */ /* 0x010f220000000a00 */
[----:B0-----:R-:W-:-:S05]  /*0870*/  IMAD.WIDE R14, R9, 0x4, R12 ;  /* 0x00000004090e7825 */ /* 0x001fca00078e020c */
[----:B-1----:R-:W2:Y:S01]  /*0880*/  LDG.E R17, desc[UR8][R14.64] ;  /* 0x000000080e117981 */ /* 0x002ea2000c1e1900 */
[----:B----4-:R-:W-:-:S05]  /*0890*/  IMAD.WIDE R10, R9, 0x4, R6 ;  /* 0x00000004090a7825 */ /* 0x010fca00078e0206 */
[----:B--2---:R0:W-:Y:S04]  /*08a0*/  STG.E desc[UR8][R10.64], R17 ;  /* 0x000000110a007986 */ /* 0x0041e8000c101908 */
[----:B------:R-:W2:Y:S04]  /*08b0*/  LDG.E R19, desc[UR8][R14.64+0x4] ;  /* 0x000004080e137981 */ /* 0x000ea8000c1e1900 */
[----:B--2---:R1:W-:Y:S04]  /*08c0*/  STG.E desc[UR8][R10.64+0x4], R19 ;  /* 0x000004130a007986 */ /* 0x0043e8000c101908 */
[----:B------:R-:W2:Y:S01]  /*08d0*/  LDG.E R21, desc[UR8][R14.64+0x8] ;  /* 0x000008080e157981 */ /* 0x000ea2000c1e1900 */
[----:B-----5:R-:W-:-:S03]  /*08e0*/  IADD3 R9, PT, PT, R9, UR4, RZ ;  /* 0x0000000409097c10 */ /* 0x020fc6000fffe0ff */
[----:B--2---:R2:W-:Y:S04]  /*08f0*/  STG.E desc[UR8][R10.64+0x8], R21 ;  /* 0x000008150a007986 */ /* 0x0045e8000c101908 */
[----:B------:R-:W4:Y:S01]  /*0900*/  LDG.E R23, desc[UR8][R14.64+0xc] ;  /* 0x00000c080e177981 */ /* 0x000f22000c1e1900 */
[----:B------:R-:W-:-:S03]  /*0910*/  IMAD.WIDE R12, R9, 0x4, R12 ;  /* 0x00000004090c7825 */ /* 0x000fc600078e020c */
[----:B----4-:R2:W-:Y:S04]  /*0920*/  STG.E desc[UR8][R10.64+0xc], R23 ;  /* 0x00000c170a007986 */ /* 0x0105e8000c101908 */
[----:B------:R-:W4:Y:S01]  /*0930*/  LDG.E R25, desc[UR8][R12.64] ;  /* 0x000000080c197981 */ /* 0x000f22000c1e1900 */
[----:B------:R-:W-:-:S05]  /*0940*/  IMAD.WIDE R6, R9, 0x4, R6 ;  /* 0x0000000409067825 */ /* 0x000fca00078e0206 */
[----:B----4-:R2:W-:Y:S04]  /*0950*/  STG.E desc[UR8][R6.64], R25 ;  /* 0x0000001906007986 */ /* 0x0105e8000c101908 */
[----:B0-----:R-:W4:Y:S04]  /*0960*/  LDG.E R17, desc[UR8][R12.64+0x4] ;  /* 0x000004080c117981 */ /* 0x001f28000c1e1900 */
[----:B----4-:R2:W-:Y:S04]  /*0970*/  STG.E desc[UR8][R6.64+0x4], R17 ;  /* 0x0000041106007986 */ /* 0x0105e8000c101908 */
[----:B-1----:R-:W4:Y:S04]  /*0980*/  LDG.E R19, desc[UR8][R12.64+0x8] ;  /* 0x000008080c137981 */ /* 0x002f28000c1e1900 */
[----:B----4-:R2:W-:Y:S04]  /*0990*/  STG.E desc[UR8][R6.64+0x8], R19 ;  /* 0x0000081306007986 */ /* 0x0105e8000c101908 */
[----:B------:R-:W4:Y:S01]  /*09a0*/  LDG.E R15, desc[UR8][R12.64+0xc] ;  /* 0x00000c080c0f7981 */ /* 0x000f22000c1e1900 */
[----:B------:R-:W-:Y:S01]  /*09b0*/  PLOP3.LUT P0, PT, PT, PT, PT, 0x8, 0x80 ;  /* 0x000000000080781c */ /* 0x000fe20003f0e170 */
[----:B------:R-:W-:Y:S01]  /*09c0*/  VIADD R5, R5, 0xfffffffe ;  /* 0xfffffffe05057836 */ /* 0x000fe20000000000 */
[----:B------:R-:W-:Y:S01]  /*09d0*/  IADD3 R9, PT, PT, R9, UR4, RZ ;  /* 0x0000000409097c10 */ /* 0x000fe2000fffe0ff */
[----:B----4-:R2:W-:Y:S10]  /*09e0*/  STG.E desc[UR8][R6.64+0xc], R15 ;  /* 0x00000c0f06007986 */ /* 0x0105f4000c101908 */
.L_x_11:
[----:B------:R-:W-:-:S13]  /*09f0*/  ISETP.NE.OR P0, PT, R5, RZ, P0 ;  /* 0x000000ff0500720c */ /* 0x000fda0000705670 */
[----:B------:R-:W-:Y:S05]  /*0a00*/  @!P0 BRA `(.L_x_7) ;  /* 0x0000000000408947 */ /* 0x000fea0003800000 */
.L_x_8:
[----:B0-2-4-:R-:W0:Y:S08]  /*0a10*/  LDC.64 R6, c[0x0][0x380] ;  /* 0x0000e000ff067b82 */ /* 0x015e300000000a00 */
[----:B------:R-:W2:Y:S01]  /*0a20*/  LDC.64 R10, c[0x0][0x388] ;  /* 0x0000e200ff0a7b82 */ /* 0x000ea20000000a00 */
[----:B0-----:R-:W-:-:S05]  /*0a30*/  IMAD.WIDE R6, R9, 0x4, R6 ;  /* 0x0000000409067825 */ /* 0x001fca00078e0206 */
[----:B-1----:R-:W4:Y:S01]  /*0a40*/  LDG.E R13, desc[UR8][R6.64] ;  /* 0x00000008060d7981 */ /* 0x002f22000c1e1900 */
[----:B--2---:R-:W-:-:S05]  /*0a50*/  IMAD.WIDE R10, R9, 0x4, R10 ;  /* 0x00000004090a7825 */ /* 0x004fca00078e020a */
[----:B----4-:R0:W-:Y:S04]  /*0a60*/  STG.E desc[UR8][R10.64], R13 ;  /* 0x0000000d0a007986 */ /* 0x0101e8000c101908 */
[----:B------:R-:W2:Y:S04]  /*0a70*/  LDG.E R15, desc[UR8][R6.64+0x4] ;  /* 0x00000408060f7981 */ /* 0x000ea8000c1e1900 */
[----:B--2---:R0:W-:Y:S04]  /*0a80*/  STG.E desc[UR8][R10.64+0x4], R15 ;  /* 0x0000040f0a007986 */ /* 0x0041e8000c101908 */
[----:B------:R-:W2:Y:S04]  /*0a90*/  LDG.E R17, desc[UR8][R6.64+0x8] ;  /* 0x0000080806117981 */ /* 0x000ea8000c1e1900 */
[----:B--2---:R0:W-:Y:S04]  /*0aa0*/  STG.E desc[UR8][R10.64+0x8], R17 ;  /* 0x000008110a007986 */ /* 0x0041e8000c101908 */
[----:B------:R-:W2:Y:S01]  /*0ab0*/  LDG.E R19, desc[UR8][R6.64+0xc] ;  /* 0x00000c0806137981 */ /* 0x000ea2000c1e1900 */
[----:B------:R-:W-:Y:S01]  /*0ac0*/  VIADD R5, R5, 0xffffffff ;  /* 0xffffffff05057836 */ /* 0x000fe20000000000 */
[----:B---3--:R-:W-:-:S04]  /*0ad0*/  IADD3 R9, PT, PT, R9, UR11, RZ ;  /* 0x0000000b09097c10 */ /* 0x008fc8000fffe0ff */
[----:B------:R-:W-:Y:S01]  /*0ae0*/  ISETP.NE.AND P0, PT, R5, RZ, PT ;  /* 0x000000ff0500720c */ /* 0x000fe20003f05270 */
[----:B--2---:R0:W-:-:S12]  /*0af0*/  STG.E desc[UR8][R10.64+0xc], R19 ;  /* 0x00000c130a007986 */ /* 0x0041d8000c101908 */
[----:B------:R-:W-:Y:S05]  /*0b00*/  @P0 BRA `(.L_x_8) ;  /* 0xfffffffc00c00947 */ /* 0x000fea000383ffff */
.L_x_7:
[----:B------:R-:W-:-:S05]  /*0b10*/  IMAD.IADD R3, R4, 0x1, R3 ;  /* 0x0000000104037824 */ /* 0x000fca00078e0203 */
[----:B------:R-:W-:-:S13]  /*0b20*/  ISETP.GE.AND P0, PT, R3, R2, PT ;  /* 0x000000020300720c */ /* 0x000fda0003f06270 */
[----:B------:R-:W-:Y:S05]  /*0b30*/  @!P0 BRA `(.L_x_12) ;  /* 0xfffffff800488947 */ /* 0x000fea000383ffff */
[----:B-123--:R-:W-:Y:S05]  /*0b40*/  EXIT ;  /* 0x000000000000794d */ /* 0x00efea0003800000 */
.L_x_13:
        /* <DEDUP_REMOVED lines=11> */
.L_x_38:


//--------------------- .text.bp_aos_to_soa       --------------------------
	.section	.text.bp_aos_to_soa,"ax",@progbits
	.align	128
        .global         bp_aos_to_soa
        .type           bp_aos_to_soa,@function
        .size           bp_aos_to_soa,(.L_x_39 - bp_aos_to_soa)
        .other          bp_aos_to_soa,@"STO_CUDA_ENTRY STV_DEFAULT"
bp_aos_to_soa:
.text.bp_aos_to_soa:
[----:B------:R-:W-:Y:S08]  /*0000*/  LDC R1, c[0x0][0x37c] ;  /* 0x0000df00ff017b82 */ /* 0x000ff00000000800 */
[----:B------:R-:W0:Y:S01]  /*0010*/  LDC.64 R2, c[0x0][0x398] ;  /* 0x0000e600ff027b82 */ /* 0x000e220000000a00 */
[----:B------:R-:W1:Y:S07]  /*0020*/  LDCU UR5, c[0x0][0x370] ;  /* 0x00006e00ff0577ac */ /* 0x000e6e0008000800 */
[----:B------:R-:W2:Y:S08]  /*0030*/  LDC R9, c[0x0][0x394] ;  /* 0x0000e500ff097b82 */ /* 0x000eb00000000800 */
[----:B------:R-:W-:Y:S01]  /*0040*/  S2UR UR4, SR_CTAID.Y ;  /* 0x00000000000479c3 */ /* 0x000fe20000002600 */
[----:B0-----:R-:W-:-:S07]  /*0050*/  IABS R6, R2 ;  /* 0x0000000200067213 */ /* 0x001fce0000000000 */
[----:B------:R-:W1:Y:S01]  /*0060*/  S2UR UR6, SR_CTAID.X ;  /* 0x00000000000679c3 */ /* 0x000e620000002500 */
[----:B------:R-:W-:Y:S01]  /*0070*/  IABS R8, R3 ;  /* 0x0000000300087213 */ /* 0x000fe20000000000 */
[----:B------:R-:W0:Y:S01]  /*0080*/  I2F.RP R0, R6 ;  /* 0x0000000600007306 */ /* 0x000e220000209400 */
[----:B------:R-:W-:-:S04]  /*0090*/  LOP3.LUT R3, R3, R2, RZ, 0x3c, !PT ;  /* 0x0000000203037212 */ /* 0x000fc800078e3cff */
[----:B------:R-:W-:-:S03]  /*00a0*/  ISETP.GE.AND P1, PT, R3, RZ, PT ;  /* 0x000000ff0300720c */ /* 0x000fc60003f26270 */
[----:B0-----:R-:W0:Y:S01]  /*00b0*/  MUFU.RCP R0, R0 ;  /* 0x0000000000007308 */ /* 0x001e220000001000 */
[----:B-1----:R-:W-:Y:S01]  /*00c0*/  UIMAD UR4, UR5, UR4, UR6 ;  /* 0x00000004050472a4 */ /* 0x002fe2000f8e0206 */
[----:B0-----:R-:W-:-:S06]  /*00d0*/  VIADD R4, R0, 0xffffffe ;  /* 0x0ffffffe00047836 */ /* 0x001fcc0000000000 */
[----:B------:R0:W1:Y:S02]  /*00e0*/  F2I.FTZ.U32.TRUNC.NTZ R5, R4 ;  /* 0x0000000400057305 */ /* 0x000064000021f000 */
[----:B0-----:R-:W-:Y:S01]  /*00f0*/  IMAD.MOV.U32 R4, RZ, RZ, RZ ;  /* 0x000000ffff047224 */ /* 0x001fe200078e00ff */
[----:B-1----:R-:W-:-:S05]  /*0100*/  IADD3 R7, PT, PT, RZ, -R5, RZ ;  /* 0x80000005ff077210 */ /* 0x002fca0007ffe0ff */
[----:B------:R-:W-:-:S04]  /*0110*/  IMAD R7, R7, R6, RZ ;  /* 0x0000000607077224 */ /* 0x000fc800078e02ff */
[----:B------:R-:W-:Y:S01]  /*0120*/  IMAD.HI.U32 R5, R5, R7, R4 ;  /* 0x0000000705057227 */ /* 0x000fe200078e0004 */
[----:B------:R-:W-:Y:S02]  /*0130*/  MOV R7, R8 ;  /* 0x0000000800077202 */ /* 0x000fe40000000f00 */
[----:B--2---:R-:W-:-:S03]  /*0140*/  IABS R8, R9 ;  /* 0x0000000900087213 */ /* 0x004fc60000000000 */
[----:B------:R-:W-:-:S04]  /*0150*/  IMAD.HI.U32 R0, R5, R7, RZ ;  /* 0x0000000705007227 */ /* 0x000fc800078e00ff */
[----:B------:R-:W-:-:S04]  /*0160*/  IMAD.MOV R5, RZ, RZ, -R0 ;  /* 0x000000ffff057224 */ /* 0x000fc800078e0a00 */
[----:B------:R-:W-:-:S05]  /*0170*/  IMAD R5, R6, R5, R7 ;  /* 0x0000000506057224 */ /* 0x000fca00078e0207 */
[----:B------:R-:W-:-:S13]  /*0180*/  ISETP.GT.U32.AND P2, PT, R6, R5, PT ;  /* 0x000000050600720c */ /* 0x000fda0003f44070 */
[-C--:B------:R-:W-:Y:S01]  /*0190*/  @!P2 IADD3 R5, PT, PT, R5, -R6.reuse, RZ ;  /* 0x800000060505a210 */ /* 0x080fe20007ffe0ff */
[----:B------:R-:W-:Y:S01]  /*01a0*/  @!P2 VIADD R0, R0, 0x1 ;  /* 0x000000010000a836 */ /* 0x000fe20000000000 */
[----:B------:R-:W-:Y:S02]  /*01b0*/  ISETP.NE.AND P2, PT, R2, RZ, PT ;  /* 0x000000ff0200720c */ /* 0x000fe40003f45270 */
[----:B------:R-:W-:-:S13]  /*01c0*/  ISETP.GE.U32.AND P0, PT, R5, R6, PT ;  /* 0x000000060500720c */ /* 0x000fda0003f06070 */
[----:B------:R-:W-:-:S05]  /*01d0*/  @P0 IADD3 R0, PT, PT, R0, 0x1, RZ ;  /* 0x0000000100000810 */ /* 0x000fca0007ffe0ff */
[----:B------:R-:W-:Y:S01]  /*01e0*/  @!P1 IMAD.MOV R0, RZ, RZ, -R0 ;  /* 0x000000ffff009224 */ /* 0x000fe200078e0a00 */
[----:B------:R-:W-:-:S04]  /*01f0*/  @!P2 LOP3.LUT R0, RZ, R2, RZ, 0x33, !PT ;  /* 0x00000002ff00a212 */ /* 0x000fc800078e33ff */
[-C--:B------:R-:W-:Y:S02]  /*0200*/  IABS R7, R0.reuse ;  /* 0x0000000000077213 */ /* 0x080fe40000000000 */
[----:B------:R-:W-:Y:S02]  /*0210*/  IABS R10, R0 ;  /* 0x00000000000a7213 */ /* 0x000fe40000000000 */
[----:B------:R-:W0:Y:S08]  /*0220*/  I2F.RP R4, R7 ;  /* 0x0000000700047306 */ /* 0x000e300000209400 */
[----:B0-----:R-:W0:Y:S02]  /*0230*/  MUFU.RCP R4, R4 ;  /* 0x0000000400047308 */ /* 0x001e240000001000 */
[----:B0-----:R-:W-:-:S06]  /*0240*/  IADD3 R2, PT, PT, R4, 0xffffffe, RZ ;  /* 0x0ffffffe04027810 */ /* 0x001fcc0007ffe0ff */
[----:B------:R0:W1:Y:S02]  /*0250*/  F2I.FTZ.U32.TRUNC.NTZ R3, R2 ;  /* 0x0000000200037305 */ /* 0x000064000021f000 */
[----:B0-----:R-:W-:Y:S02]  /*0260*/  IMAD.MOV.U32 R2, RZ, RZ, RZ ;  /* 0x000000ffff027224 */ /* 0x001fe400078e00ff */
[----:B-1----:R-:W-:-:S04]  /*0270*/  IMAD.MOV R6, RZ, RZ, -R3 ;  /* 0x000000ffff067224 */ /* 0x002fc800078e0a03 */
[----:B------:R-:W-:Y:S01]  /*0280*/  IMAD R5, R6, R7, RZ ;  /* 0x0000000706057224 */ /* 0x000fe200078e02ff */
[----:B------:R-:W-:Y:S02]  /*0290*/  MOV R6, R8 ;  /* 0x0000000800067202 */ /* 0x000fe40000000f00 */
[----:B------:R-:W0:Y:S01]  /*02a0*/  S2R R8, SR_TID.X ;  /* 0x0000000000087919 */ /* 0x000e220000002100 */
[----:B------:R-:W-:Y:S01]  /*02b0*/  IMAD.HI.U32 R3, R3, R5, R2 ;  /* 0x0000000503037227 */ /* 0x000fe200078e0002 */
[----:B------:R-:W-:-:S05]  /*02c0*/  IADD3 R5, PT, PT, RZ, -R10, RZ ;  /* 0x8000000aff057210 */ /* 0x000fca0007ffe0ff */
[----:B------:R-:W-:-:S04]  /*02d0*/  IMAD.HI.U32 R4, R3, R6, RZ ;  /* 0x0000000603047227 */ /* 0x000fc800078e00ff */
[----:B------:R-:W-:Y:S02]  /*02e0*/  IMAD R2, R4, R5, R6 ;  /* 0x0000000504027224 */ /* 0x000fe400078e0206 */
[----:B------:R-:W1:Y:S01]  /*02f0*/  S2R R5, SR_TID.Y ;  /* 0x0000000000057919 */ /* 0x000e620000002200 */
[----:B------:R-:W1:Y:S01]  /*0300*/  LDC R6, c[0x0][0x364] ;  /* 0x0000d900ff067b82 */ /* 0x000e620000000800 */
[----:B------:R-:W0:Y:S01]  /*0310*/  LDCU UR7, c[0x0][0x360] ;  /* 0x00006c00ff0777ac */ /* 0x000e220008000800 */
[----:B------:R-:W-:-:S13]  /*0320*/  ISETP.GT.U32.AND P2, PT, R7, R2, PT ;  /* 0x000000020700720c */ /* 0x000fda0003f44070 */
[----:B------:R-:W-:Y:S01]  /*0330*/  @!P2 IMAD.IADD R2, R2, 0x1, -R7 ;  /* 0x000000010202a824 */ /* 0x000fe200078e0a07 */
[----:B------:R-:W-:Y:S02]  /*0340*/  @!P2 IADD3 R4, PT, PT, R4, 0x1, RZ ;  /* 0x000000010404a810 */ /* 0x000fe40007ffe0ff */
[----:B------:R-:W-:Y:S02]  /*0350*/  ISETP.NE.AND P2, PT, R0, RZ, PT ;  /* 0x000000ff0000720c */ /* 0x000fe40003f45270 */
[----:B------:R-:W-:Y:S02]  /*0360*/  ISETP.GE.U32.AND P0, PT, R2, R7, PT ;  /* 0x000000070200720c */ /* 0x000fe40003f06070 */
[----:B------:R-:W-:-:S04]  /*0370*/  LOP3.LUT R2, R0, R9, RZ, 0x3c, !PT ;  /* 0x0000000900027212 */ /* 0x000fc800078e3cff */
[----:B------:R-:W-:Y:S01]  /*0380*/  ISETP.GE.AND P1, PT, R2, RZ, PT ;  /* 0x000000ff0200720c */ /* 0x000fe20003f26270 */
[----:B-1----:R-:W-:-:S06]  /*0390*/  IMAD R5, R6, UR4, R5 ;  /* 0x0000000406057c24 */ /* 0x002fcc000f8e0205 */
[----:B------:R-:W-:Y:S02]  /*03a0*/  @P0 VIADD R4, R4, 0x1 ;  /* 0x0000000104040836 */ /* 0x000fe40000000000 */
[----:B0-----:R-:W-:-:S04]  /*03b0*/  IMAD R5, R5, UR7, R8 ;  /* 0x0000000705057c24 */ /* 0x001fc8000f8e0208 */
[----:B------:R-:W-:Y:S02]  /*03c0*/  @!P1 IADD3 R4, PT, PT, -R4, RZ, RZ ;  /* 0x000000ff04049210 */ /* 0x000fe40007ffe1ff */
        /* <DEDUP_REMOVED lines=10> */
.L_x_19:
[----:B------:R-:W-:-:S13]  /*0470*/  ISETP.GE.AND P0, PT, R0, 0x1, PT ;  /* 0x000000010000780c */ /* 0x000fda0003f06270 */
[----:B-1-34-:R-:W-:Y:S05]  /*0480*/  @!P0 BRA `(.L_x_14) ;  /* 0x0000000400e08947 */ /* 0x01afea0003800000 */
[----:B------:R-:W0:Y:S01]  /*0490*/  LDC.64 R20, c[0x0][0x388] ;  /* 0x0000e200ff147b82 */ /* 0x000e220000000a00 */
[----:B------:R-:W4:Y:S01]  /*04a0*/  LDCU UR4, c[0x0][0x39c] ;  /* 0x00007380ff0477ac */ /* 0x000f220008000800 */
[C---:B------:R-:W-:Y:S01]  /*04b0*/  ISETP.GT.AND P0, PT, R0.reuse, RZ, PT ;  /* 0x000000ff0000720c */ /* 0x040fe20003f04270 */
[----:B------:R-:W-:Y:S02]  /*04c0*/  IMAD R9, R0, R5, RZ ;  /* 0x0000000500097224 */ /* 0x000fe400078e02ff */
[----:B------:R-:W-:-:S03]  /*04d0*/  IMAD.MOV.U32 R8, RZ, RZ, R0 ;  /* 0x000000ffff087224 */ /* 0x000fc600078e0000 */
[----:B------:R-:W1:Y:S08]  /*04e0*/  LDC R7, c[0x0][0x394] ;  /* 0x0000e500ff077b82 */ /* 0x000e700000000800 */
[----:B------:R-:W1:Y:S01]  /*04f0*/  LDC.64 R2, c[0x0][0x380] ;  /* 0x0000e000ff027b82 */ /* 0x000e620000000a00 */
[----:B0-----:R-:W-:-:S04]  /*0500*/  IMAD.WIDE R20, R9, 0x4, R20 ;  /* 0x0000000409147825 */ /* 0x001fc800078e0214 */
[----:B----4-:R-:W-:Y:S01]  /*0510*/  IMAD R9, R5, UR4, RZ ;  /* 0x0000000405097c24 */ /* 0x010fe2000f8e02ff */
[----:B------:R-:W-:Y:S06]  /*0520*/  @!P0 BRA `(.L_x_15) ;  /* 0x0000000400708947 */ /* 0x000fec0003800000 */
[----:B------:R-:W-:Y:S02]  /*0530*/  ISETP.GT.AND P1, PT, R8, 0x3, PT ;  /* 0x000000030800780c */ /* 0x000fe40003f24270 */
[----:B------:R-:W-:-:S11]  /*0540*/  PLOP3.LUT P0, PT, PT, PT, PT, 0x80, 0x8 ;  /* 0x000000000008781c */ /* 0x000fd60003f0f070 */
[----:B------:R-:W-:Y:S05]  /*0550*/  @!P1 BRA `(.L_x_16) ;  /* 0x0000000000d49947 */ /* 0x000fea0003800000 */
[----:B------:R-:W-:-:S13]  /*0560*/  PLOP3.LUT P0, PT, PT, PT, PT, 0x8, 0x80 ;  /* 0x000000000080781c */ /* 0x000fda0003f0e170 */
.L_x_17:
[----:B------:R-:W0:Y:S01]  /*0570*/  LDC.64 R12, c[0x0][0x380] ;  /* 0x0000e000ff0c7b82 */ /* 0x000e220000000a00 */
[----:B---3--:R-:W-:Y:S01]  /*0580*/  MOV R10, R20 ;  /* 0x00000014000a7202 */ /* 0x008fe20000000f00 */
[----:B------:R-:W-:-:S06]  /*0590*/  IMAD.MOV.U32 R11, RZ, RZ, R21 ;  /* 0x000000ffff0b7224 */ /* 0x000fcc00078e0015 */
[----:B------:R-:W4:Y:S01]  /*05a0*/  LDC R23, c[0x0][0x394] ;  /* 0x0000e500ff177b82 */ /* 0x000f220000000800 */
[----:B0-----:R-:W-:-:S05]  /*05b0*/  IMAD.WIDE R14, R9, 0x4, R12 ;  /* 0x00000004090e7825 */ /* 0x001fca00078e020c */
[----:B-1----:R-:W5:Y:S01]  /*05c0*/  LDG.E R25, desc[UR8][R14.64] ;  /* 0x000000080e197981 */ /* 0x002f62000c1e1900 */
[----:B----4-:R-:W-:-:S03]  /*05d0*/  IMAD.WIDE R18, R23, 0x4, R10 ;  /* 0x0000000417127825 */ /* 0x010fc600078e020a */
[----:B-----5:R0:W-:Y:S04]  /*05e0*/  STG.E desc[UR8][R10.64], R25 ;  /* 0x000000190a007986 */ /* 0x0201e8000c101908 */
[----:B------:R-:W4:Y:S01]  /*05f0*/  LDG.E R27, desc[UR8][R14.64+0x4] ;  /* 0x000004080e1b7981 */ /* 0x000f22000c1e1900 */
[----:B------:R-:W-:-:S03]  /*0600*/  IMAD.WIDE R16, R23, 0x4, R18 ;  /* 0x0000000417107825 */ /* 0x000fc600078e0212 */
[----:B----4-:R1:W-:Y:S04]  /*0610*/  STG.E desc[UR8][R18.64], R27 ;  /* 0x0000001b12007986 */ /* 0x0103e8000c101908 */
[----:B------:R-:W4:Y:S01]  /*0620*/  LDG.E R29, desc[UR8][R14.64+0x8] ;  /* 0x000008080e1d7981 */ /* 0x000f22000c1e1900 */
[----:B--2---:R-:W-:Y:S01]  /*0630*/  IADD3 R9, PT, PT, R9, UR10, RZ ;  /* 0x0000000a09097c10 */ /* 0x004fe2000fffe0ff */
[----:B------:R-:W-:Y:S02]  /*0640*/  IMAD.WIDE R22, R23, 0x4, R16 ;  /* 0x0000000417167825 */ /* 0x000fe400078e0210 */
[----:B----4-:R2:W-:Y:S04]  /*0650*/  STG.E desc[UR8][R16.64], R29 ;  /* 0x0000001d10007986 */ /* 0x0105e8000c101908 */
[----:B------:R-:W4:Y:S01]  /*0660*/  LDG.E R24, desc[UR8][R14.64+0xc] ;  /* 0x00000c080e187981 */ /* 0x000f22000c1e1900 */
[----:B------:R-:W-:-:S03]  /*0670*/  IMAD.WIDE R20, R9, 0x4, R12 ;  /* 0x0000000409147825 */ /* 0x000fc600078e020c */
[----:B----4-:R4:W-:Y:S04]  /*0680*/  STG.E desc[UR8][R22.64], R24 ;  /* 0x0000001816007986 */ /* 0x0109e8000c101908 */
[----:B0-----:R-:W5:Y:S04]  /*0690*/  LDG.E R25, desc[UR8][R20.64] ;  /* 0x0000000814197981 */ /* 0x001f68000c1e1900 */
[----:B-----5:R0:W-:Y:S04]  /*06a0*/  STG.E desc[UR8][R10.64+0x4], R25 ;  /* 0x000004190a007986 */ /* 0x0201e8000c101908 */
[----:B-1----:R-:W5:Y:S04]  /*06b0*/  LDG.E R27, desc[UR8][R20.64+0x4] ;  /* 0x00000408141b7981 */ /* 0x002f68000c1e1900 */
[----:B-----5:R1:W-:Y:S04]  /*06c0*/  STG.E desc[UR8][R18.64+0x4], R27 ;  /* 0x0000041b12007986 */ /* 0x0203e8000c101908 */
[----:B------:R-:W5:Y:S01]  /*06d0*/  LDG.E R26, desc[UR8][R20.64+0x8] ;  /* 0x00000808141a7981 */ /* 0x000f62000c1e1900 */
[----:B------:R-:W-:-:S03]  /*06e0*/  VIADD R9, R9, UR10 ;  /* 0x0000000a09097c36 */ /* 0x000fc60008000000 */
[----:B-----5:R5:W-:Y:S04]  /*06f0*/  STG.E desc[UR8][R16.64+0x4], R26 ;  /* 0x0000041a10007986 */ /* 0x020be8000c101908 */
[----:B--2---:R-:W2:Y:S01]  /*0700*/  LDG.E R29, desc[UR8][R20.64+0xc] ;  /* 0x00000c08141d7981 */ /* 0x004ea2000c1e1900 */
[----:B------:R-:W-:-:S03]  /*0710*/  IMAD.WIDE R14, R9, 0x4, R12 ;  /* 0x00000004090e7825 */ /* 0x000fc600078e020c */
[----:B--2---:R2:W-:Y:S04]  /*0720*/  STG.E desc[UR8][R22.64+0x4], R29 ;  /* 0x0000041d16007986 */ /* 0x0045e8000c101908 */
[----:B----4-:R-:W4:Y:S04]  /*0730*/  LDG.E R24, desc[UR8][R14.64] ;  /* 0x000000080e187981 */ /* 0x010f28000c1e1900 */
[----:B----4-:R4:W-:Y:S04]  /*0740*/  STG.E desc[UR8][R10.64+0x8], R24 ;  /* 0x000008180a007986 */ /* 0x0109e8000c101908 */
[----:B0-----:R-:W3:Y:S04]  /*0750*/  LDG.E R25, desc[UR8][R14.64+0x4] ;  /* 0x000004080e197981 */ /* 0x001ee8000c1e1900 */
[----:B---3--:R0:W-:Y:S04]  /*0760*/  STG.E desc[UR8][R18.64+0x8], R25 ;  /* 0x0000081912007986 */ /* 0x0081e8000c101908 */
[----:B-1----:R-:W3:Y:S01]  /*0770*/  LDG.E R27, desc[UR8][R14.64+0x8] ;  /* 0x000008080e1b7981 */ /* 0x002ee2000c1e1900 */
[----:B------:R-:W-:-:S03]  /*0780*/  IADD3 R9, PT, PT, R9, UR10, RZ ;  /* 0x0000000a09097c10 */ /* 0x000fc6000fffe0ff */
[----:B---3--:R1:W-:Y:S04]  /*0790*/  STG.E desc[UR8][R16.64+0x8], R27 ;  /* 0x0000081b10007986 */ /* 0x0083e8000c101908 */
[----:B-----5:R-:W3:Y:S01]  /*07a0*/  LDG.E R26, desc[UR8][R14.64+0xc] ;  /* 0x00000c080e1a7981 */ /* 0x020ee2000c1e1900 */
[----:B------:R-:W-:-:S03]  /*07b0*/  IMAD.WIDE R12, R9, 0x4, R12 ;  /* 0x00000004090c7825 */ /* 0x000fc600078e020c */
[----:B---3--:R3:W-:Y:S04]  /*07c0*/  STG.E desc[UR8][R22.64+0x8], R26 ;  /* 0x0000081a16007986 */ /* 0x0087e8000c101908 */
[----:B--2---:R-:W2:Y:S04]  /*07d0*/  LDG.E R29, desc[UR8][R12.64] ;  /* 0x000000080c1d7981 */ /* 0x004ea8000c1e1900 */
[----:B--2---:R3:W-:Y:S04]  /*07e0*/  STG.E desc[UR8][R10.64+0xc], R29 ;  /* 0x00000c1d0a007986 */ /* 0x0047e8000c101908 */
[----:B----4-:R-:W2:Y:S04]  /*07f0*/  LDG.E R24, desc[UR8][R12.64+0x4] ;  /* 0x000004080c187981 */ /* 0x010ea8000c1e1900 */
[----:B--2---:R3:W-:Y:S04]  /*0800*/  STG.E desc[UR8][R18.64+0xc], R24 ;  /* 0x00000c1812007986 */ /* 0x0047e8000c101908 */
[----:B0-----:R-:W2:Y:S04]  /*0810*/  LDG.E R25, desc[UR8][R12.64+0x8] ;  /* 0x000008080c197981 */ /* 0x001ea8000c1e1900 */
[----:B--2---:R3:W-:Y:S04]  /*0820*/  STG.E desc[UR8][R16.64+0xc], R25 ;  /* 0x00000c1910007986 */ /* 0x0047e8000c101908 */
[----:B-1----:R-:W2:Y:S01]  /*0830*/  LDG.E R27, desc[UR8][R12.64+0xc] ;  /* 0x00000c080c1b7981 */ /* 0x002ea2000c1e1900 */
[----:B------:R-:W-:Y:S01]  /*0840*/  VIADD R8, R8, 0xfffffffc ;  /* 0xfffffffc08087836 */ /* 0x000fe20000000000 */
[----:B------:R-:W-:Y:S01]  /*0850*/  IADD3 R20, P2, PT, R10, 0x10, RZ ;  /* 0x000000100a147810 */ /* 0x000fe20007f5e0ff */
[----:B------:R-:W-:-:S03]  /*0860*/  VIADD R9, R9, UR10 ;  /* 0x0000000a09097c36 */ /* 0x000fc60008000000 */
[----:B------:R-:W-:Y:S02]  /*0870*/  ISETP.GT.AND P1, PT, R8, 0x3, PT ;  /* 0x000000030800780c */ /* 0x000fe40003f24270 */
[----:B------:R-:W-:Y:S01]  /*0880*/  IADD3.X R21, PT, PT, RZ, R11, RZ, P2, !PT ;  /* 0x0000000bff157210 */ /* 0x000fe200017fe4ff */
[----:B--2---:R3:W-:Y:S10]  /*0890*/  STG.E desc[UR8][R22.64+0xc], R27 ;  /* 0x00000c1b16007986 */ /* 0x0047f4000c101908 */
[----:B------:R-:W-:Y:S05]  /*08a0*/  @P1 BRA `(.L_x_17) ;  /* 0xfffffffc00301947 */ /* 0x000fea000383ffff */
.L_x_16:
[----:B------:R-:W-:-:S13]  /*08b0*/  ISETP.GT.AND P1, PT, R8, 0x1, PT ;  /* 0x000000010800780c */ /* 0x000fda0003f24270 */
[----:B------:R-:W-:Y:S05]  /*08c0*/  @!P1 BRA `(.L_x_18) ;  /* 0x0000000000809947 */ /* 0x000fea0003800000 */
[----:B---3--:R-:W0:Y:S01]  /*08d0*/  LDC.64 R10, c[0x0][0x380] ;  /* 0x0000e000ff0a7b82 */ /* 0x008e220000000a00 */
[----:B------:R-:W-:Y:S01]  /*08e0*/  MOV R14, R20 ;  /* 0x00000014000e7202 */ /* 0x000fe20000000f00 */
[----:B------:R-:W-:Y:S01]  /*08f0*/  IMAD.MOV.U32 R15, RZ, RZ, R21 ;  /* 0x000000ffff0f7224 */ /* 0x000fe200078e0015 */
[----:B------:R-:W3:Y:S05]  /*0900*/  LDCU UR4, c[0x0][0x398] ;  /* 0x00007300ff0477ac */ /* 0x000eea0008000800 */
        /* <DEDUP_REMOVED lines=9> */
[----:B---3--:R-:W-:Y:S01]  /*09a0*/  IADD3 R9, PT, PT, R9, UR4, RZ ;  /* 0x0000000409097c10 */ /* 0x008fe2000fffe0ff */
[----:B0-----:R-:W-:Y:S02]  /*09b0*/  IMAD.WIDE R22, R22, 0x4, R18 ;  /* 0x0000000416167825 */ /* 0x001fe400078e0212 */
[----:B----4-:R0:W-:Y:S04]  /*09c0*/  STG.E desc[UR8][R18.64], R27 ;  /* 0x0000001b12007986 */ /* 0x0101e8000c101908 */
[----:B------:R-:W3:Y:S01]  /*09d0*/  LDG.E R29, desc[UR8][R12.64+0xc] ;  /* 0x00000c080c1d7981 */ /* 0x000ee2000c1e1900 */
[----:B------:R-:W-:-:S03]  /*09e0*/  IMAD.WIDE R10, R9, 0x4, R10 ;  /* 0x00000004090a7825 */ /* 0x000fc600078e020a */
[----:B---3--:R4:W-:Y:S04]  /*09f0*/  STG.E desc[UR8][R22.64], R29 ;  /* 0x0000001d16007986 */ /* 0x0089e8000c101908 */
[----:B------:R-:W3:Y:S04]  /*0a00*/  LDG.E R24, desc[UR8][R10.64] ;  /* 0x000000080a187981 */ /* 0x000ee8000c1e1900 */
[----:B---3--:R4:W-:Y:S04]  /*0a10*/  STG.E desc[UR8][R14.64+0x4], R24 ;  /* 0x000004180e007986 */ /* 0x0089e8000c101908 */
[----:B-1----:R-:W3:Y:S04]  /*0a20*/  LDG.E R25, desc[UR8][R10.64+0x4] ;  /* 0x000004080a197981 */ /* 0x002ee8000c1e1900 */
[----:B---3--:R4:W-:Y:S04]  /*0a30*/  STG.E desc[UR8][R16.64+0x4], R25 ;  /* 0x0000041910007986 */ /* 0x0089e8000c101908 */
[----:B0-----:R-:W3:Y:S04]  /*0a40*/  LDG.E R27, desc[UR8][R10.64+0x8] ;  /* 0x000008080a1b7981 */ /* 0x001ee8000c1e1900 */
[----:B---3--:R4:W-:Y:S04]  /*0a50*/  STG.E desc[UR8][R18.64+0x4], R27 ;  /* 0x0000041b12007986 */ /* 0x0089e8000c101908 */
[----:B------:R-:W3:Y:S01]  /*0a60*/  LDG.E R13, desc[UR8][R10.64+0xc] ;  /* 0x00000c080a0d7981 */ /* 0x000ee2000c1e1900 */
[----:B------:R-:W-:Y:S01]  /*0a70*/  IADD3 R20, P1, PT, R20, 0x8, RZ ;  /* 0x0000000814147810 */ /* 0x000fe20007f3e0ff */
[----:B------:R-:W-:Y:S01]  /*0a80*/  VIADD R8, R8, 0xfffffffe ;  /* 0xfffffffe08087836 */ /* 0x000fe20000000000 */
[----:B------:R-:W-:Y:S01]  /*0a90*/  PLOP3.LUT P0, PT, PT, PT, PT, 0x8, 0x80 ;  /* 0x000000000080781c */ /* 0x000fe20003f0e170 */
[----:B------:R-:W-:Y:S01]  /*0aa0*/  VIADD R9, R9, UR4 ;  /* 0x0000000409097c36 */ /* 0x000fe20008000000 */
[----:B------:R-:W-:Y:S01]  /*0ab0*/  IADD3.X R21, PT, PT, RZ, R21, RZ, P1, !PT ;  /* 0x00000015ff157210 */ /* 0x000fe20000ffe4ff */
[----:B---3--:R4:W-:Y:S10]  /*0ac0*/  STG.E desc[UR8][R22.64+0x4], R13 ;  /* 0x0000040d16007986 */ /* 0x0089f4000c101908 */
.L_x_18:
[----:B------:R-:W-:-:S13]  /*0ad0*/  ISETP.NE.OR P0, PT, R8, RZ, P0 ;  /* 0x000000ff0800720c */ /* 0x000fda0000705670 */
[----:B------:R-:W-:Y:S05]  /*0ae0*/  @!P0 BRA `(.L_x_14) ;  /* 0x0000000000488947 */ /* 0x000fea0003800000 */
.L_x_15:
[----:B-1-3--:R-:W-:-:S05]  /*0af0*/  IMAD.WIDE R10, R9, 0x4, R2 ;  /* 0x00000004090a7825 */ /* 0x00afca00078e0202 */
[----:B----4-:R-:W3:Y:S01]  /*0b00*/  LDG.E R19, desc[UR8][R10.64] ;  /* 0x000000080a137981 */ /* 0x010ee2000c1e1900 */
[----:B------:R-:W-:-:S03]  /*0b10*/  IMAD.WIDE R12, R7, 0x4, R20 ;  /* 0x00000004070c7825 */ /* 0x000fc600078e0214 */
[----:B---3--:R0:W-:Y:S04]  /*0b20*/  STG.E desc[UR8][R20.64], R19 ;  /* 0x0000001314007986 */ /* 0x0081e8000c101908 */
[----:B------:R-:W3:Y:S01]  /*0b30*/  LDG.E R23, desc[UR8][R10.64+0x4] ;  /* 0x000004080a177981 */ /* 0x000ee2000c1e1900 */
[----:B------:R-:W-:-:S03]  /*0b40*/  IMAD.WIDE R14, R7, 0x4, R12 ;  /* 0x00000004070e7825 */ /* 0x000fc600078e020c */
[----:B---3--:R1:W-:Y:S04]  /*0b50*/  STG.E desc[UR8][R12.64], R23 ;  /* 0x000000170c007986 */ /* 0x0083e8000c101908 */
[----:B------:R-:W3:Y:S01]  /*0b60*/  LDG.E R25, desc[UR8][R10.64+0x8] ;  /* 0x000008080a197981 */ /* 0x000ee2000c1e1900 */
[----:B------:R-:W-:-:S03]  /*0b70*/  IMAD.WIDE R16, R7, 0x4, R14 ;  /* 0x0000000407107825 */ /* 0x000fc600078e020e */
[----:B---3--:R1:W-:Y:S04]  /*0b80*/  STG.E desc[UR8][R14.64], R25 ;  /* 0x000000190e007986 */ /* 0x0083e8000c101908 */
[----:B------:R-:W3:Y:S01]  /*0b90*/  LDG.E R27, desc[UR8][R10.64+0xc] ;  /* 0x00000c080a1b7981 */ /* 0x000ee2000c1e1900 */
[----:B------:R-:W-:Y:S02]  /*0ba0*/  IADD3 R8, PT, PT, R8, -0x1, RZ ;  /* 0xffffffff08087810 */ /* 0x000fe40007ffe0ff */
[----:B0-----:R-:W-:Y:S02]  /*0bb0*/  IADD3 R20, P1, PT, R20, 0x4, RZ ;  /* 0x0000000414147810 */ /* 0x001fe40007f3e0ff */
[----:B------:R-:W-:Y:S02]  /*0bc0*/  ISETP.NE.AND P0, PT, R8, RZ, PT ;  /* 0x000000ff0800720c */ /* 0x000fe40003f05270 */
[----:B------:R-:W-:Y:S01]  /*0bd0*/  IADD3 R9, PT, PT, R9, UR11, RZ ;  /* 0x0000000b09097c10 */ /* 0x000fe2000fffe0ff */
[----:B------:R-:W-:Y:S01]  /*0be0*/  IMAD.X R21, RZ, RZ, R21, P1 ;  /* 0x000000ffff157224 */ /* 0x000fe200008e0615 */
[----:B---3--:R1:W-:Y:S09]  /*0bf0*/  STG.E desc[UR8][R16.64], R27 ;  /* 0x0000001b10007986 */ /* 0x0083f2000c101908 */
[----:B------:R-:W-:Y:S05]  /*0c00*/  @P0 BRA `(.L_x_15) ;  /* 0xfffffffc00b80947 */ /* 0x000fea000383ffff */
.L_x_14:
[----:B------:R-:W-:-:S05]  /*0c10*/  IMAD.IADD R5, R6, 0x1, R5 ;  /* 0x0000000106057824 */ /* 0x000fca00078e0205 */
[----:B------:R-:W-:-:S13]  /*0c20*/  ISETP.GE.AND P0, PT, R5, R4, PT ;  /* 0x000000040500720c */ /* 0x000fda0003f06270 */
[----:B------:R-:W-:Y:S05]  /*0c30*/  @!P0 BRA `(.L_x_19) ;  /* 0xfffffff8000c8947 */ /* 0x000fea000383ffff */
[----:B-123--:R-:W-:Y:S05]  /*0c40*/  EXIT ;  /* 0x000000000000794d */ /* 0x00efea0003800000 */
.L_x_20:
        /* <DEDUP_REMOVED lines=11> */
.L_x_39:


//--------------------- .text.bp_soa_to_aos       --------------------------
	.section	.text.bp_soa_to_aos,"ax",@progbits
	.align	128
        .global         bp_soa_to_aos
        .type           bp_soa_to_aos,@function
        .size           bp_soa_to_aos,(.L_x_40 - bp_soa_to_aos)
        .other          bp_soa_to_aos,@"STO_CUDA_ENTRY STV_DEFAULT"
bp_soa_to_aos:
.text.bp_soa_to_aos:
        /* <DEDUP_REMOVED lines=15> */
[----:B-1----:R-:W-:Y:S01]  /*00f0*/  MUFU.RCP R9, R9 ;  /* 0x0000000900097308 */ /* 0x002fe20000001000 */
[----:B0-----:R-:W-:-:S07]  /*0100*/  IADD3 R6, PT, PT, R8, 0xffffffe, RZ ;  /* 0x0ffffffe08067810 */ /* 0x001fce0007ffe0ff */
[----:B------:R0:W1:Y:S02]  /*0110*/  F2I.FTZ.U32.TRUNC.NTZ R7, R6 ;  /* 0x0000000600077305 */ /* 0x000064000021f000 */
[----:B0-----:R-:W-:Y:S02]  /*0120*/  HFMA2 R6, -RZ, RZ, 0, 0 ;  /* 0x00000000ff067431 */ /* 0x001fe400000001ff */
[----:B-1----:R-:W-:-:S04]  /*0130*/  IMAD.MOV R10, RZ, RZ, -R7 ;  /* 0x000000ffff0a7224 */ /* 0x002fc800078e0a07 */
[----:B------:R-:W-:Y:S01]  /*0140*/  IMAD R11, R10, R5, RZ ;  /* 0x000000050a0b7224 */ /* 0x000fe200078e02ff */
[----:B------:R-:W-:Y:S02]  /*0150*/  IABS R10, R0 ;  /* 0x00000000000a7213 */ /* 0x000fe40000000000 */
[----:B------:R-:W-:Y:S01]  /*0160*/  LOP3.LUT R0, R0, R3, RZ, 0x3c, !PT ;  /* 0x0000000300007212 */ /* 0x000fe200078e3cff */
[----:B------:R-:W-:-:S03]  /*0170*/  IMAD.HI.U32 R6, R7, R11, R6 ;  /* 0x0000000b07067227 */ /* 0x000fc600078e0006 */
[----:B------:R-:W-:Y:S01]  /*0180*/  ISETP.GE.AND P1, PT, R0, RZ, PT ;  /* 0x000000ff0000720c */ /* 0x000fe20003f26270 */
[----:B------:R-:W-:Y:S02]  /*0190*/  VIADD R7, R9, 0xffffffe ;  /* 0x0ffffffe09077836 */ /* 0x000fe40000000000 */
[----:B------:R-:W-:Y:S01]  /*01a0*/  IMAD.HI.U32 R8, R6, R10, RZ ;  /* 0x0000000a06087227 */ /* 0x000fe200078e00ff */
[----:B------:R-:W2:Y:S01]  /*01b0*/  LDC R9, c[0x0][0x364] ;  /* 0x0000d900ff097b82 */ /* 0x000ea20000000800 */
[----:B------:R-:W4:Y:S02]  /*01c0*/  LDCU UR7, c[0x0][0x360] ;  /* 0x00006c00ff0777ac */ /* 0x000f240008000800 */
[----:B------:R-:W0:Y:S01]  /*01d0*/  F2I.FTZ.U32.TRUNC.NTZ R7, R7 ;  /* 0x0000000700077305 */ /* 0x000e22000021f000 */
[----:B------:R-:W-:-:S05]  /*01e0*/  IADD3 R6, PT, PT, -R8, RZ, RZ ;  /* 0x000000ff08067210 */ /* 0x000fca0007ffe1ff */
[----:B------:R-:W-:Y:S02]  /*01f0*/  IMAD R10, R5, R6, R10 ;  /* 0x00000006050a7224 */ /* 0x000fe400078e020a */
[----:B------:R-:W-:-:S03]  /*0200*/  IMAD.MOV.U32 R6, RZ, RZ, RZ ;  /* 0x000000ffff067224 */ /* 0x000fc600078e00ff */
[----:B------:R-:W-:Y:S01]  /*0210*/  ISETP.GT.U32.AND P2, PT, R5, R10, PT ;  /* 0x0000000a0500720c */ /* 0x000fe20003f44070 */
[----:B0-----:R-:W-:-:S04]  /*0220*/  IMAD.MOV R11, RZ, RZ, -R7 ;  /* 0x000000ffff0b7224 */ /* 0x001fc800078e0a07 */
[----:B------:R-:W-:-:S04]  /*0230*/  IMAD R11, R11, R4, RZ ;  /* 0x000000040b0b7224 */ /* 0x000fc800078e02ff */
[----:B------:R-:W-:-:S04]  /*0240*/  IMAD.HI.U32 R6, R7, R11, R6 ;  /* 0x0000000b07067227 */ /* 0x000fc800078e0006 */
[-C--:B------:R-:W-:Y:S02]  /*0250*/  @!P2 IADD3 R10, PT, PT, R10, -R5.reuse, RZ ;  /* 0x800000050a0aa210 */ /* 0x080fe40007ffe0ff */
[----:B------:R-:W-:Y:S02]  /*0260*/  @!P2 IADD3 R8, PT, PT, R8, 0x1, RZ ;  /* 0x000000010808a810 */ /* 0x000fe40007ffe0ff */
[-C--:B------:R-:W-:Y:S01]  /*0270*/  ISETP.GE.U32.AND P0, PT, R10, R5.reuse, PT ;  /* 0x000000050a00720c */ /* 0x080fe20003f06070 */
[----:B------:R-:W-:Y:S01]  /*0280*/  IMAD.HI.U32 R6, R6, R5, RZ ;  /* 0x0000000506067227 */ /* 0x000fe200078e00ff */
[----:B------:R-:W-:-:S03]  /*0290*/  ISETP.NE.AND P2, PT, R3, RZ, PT ;  /* 0x000000ff0300720c */ /* 0x000fc60003f45270 */
[----:B------:R-:W-:-:S04]  /*02a0*/  IMAD.MOV R7, RZ, RZ, -R6 ;  /* 0x000000ffff077224 */ /* 0x000fc800078e0a06 */
[----:B------:R-:W-:Y:S02]  /*02b0*/  IMAD R7, R4, R7, R5 ;  /* 0x0000000704077224 */ /* 0x000fe400078e0205 */
[----:B--2---:R-:W-:Y:S02]  /*02c0*/  IMAD R5, R9, UR4, R12 ;  /* 0x0000000409057c24 */ /* 0x004fe4000f8e020c */
[----:B------:R-:W-:Y:S02]  /*02d0*/  @P0 IADD3 R8, PT, PT, R8, 0x1, RZ ;  /* 0x0000000108080810 */ /* 0x000fe40007ffe0ff */
[----:B----4-:R-:W-:Y:S01]  /*02e0*/  IMAD R5, R5, UR7, R14 ;  /* 0x0000000705057c24 */ /* 0x010fe2000f8e020e */
[----:B------:R-:W-:Y:S02]  /*02f0*/  ISETP.GT.U32.AND P0, PT, R4, R7, PT ;  /* 0x000000070400720c */ /* 0x000fe40003f04070 */
[----:B------:R-:W-:-:S05]  /*0300*/  IMAD.MOV.U32 R0, RZ, RZ, R8 ;  /* 0x000000ffff007224 */ /* 0x000fca00078e0008 */
[----:B------:R-:W-:Y:S02]  /*0310*/  @!P1 IADD3 R0, PT, PT, -R0, RZ, RZ ;  /* 0x000000ff00009210 */ /* 0x000fe40007ffe1ff */
[----:B------:R-:W-:-:S04]  /*0320*/  @!P2 LOP3.LUT R0, RZ, R3, RZ, 0x33, !PT ;  /* 0x00000003ff00a212 */ /* 0x000fc800078e33ff */
[----:B------:R-:W-:Y:S01]  /*0330*/  ISETP.GE.AND P1, PT, R5, R0, PT ;  /* 0x000000000500720c */ /* 0x000fe20003f26270 */
[----:B------:R-:W-:-:S05]  /*0340*/  @!P0 IMAD.IADD R7, R7, 0x1, -R4 ;  /* 0x0000000107078824 */ /* 0x000fca00078e0a04 */
[----:B------:R-:W-:-:S07]  /*0350*/  ISETP.GE.U32.AND P2, PT, R7, R4, PT ;  /* 0x000000040700720c */ /* 0x000fce0003f46070 */
[----:B------:R-:W-:Y:S06]  /*0360*/  @P1 EXIT ;  /* 0x000000000000194d */ /* 0x000fec0003800000 */
[----:B------:R-:W-:Y:S01]  /*0370*/  LOP3.LUT R3, R3, R2, RZ, 0x3c, !PT ;  /* 0x0000000203037212 */ /* 0x000fe200078e3cff */
[----:B------:R-:W0:Y:S01]  /*0380*/  LDCU UR6, c[0x0][0x374] ;  /* 0x00006e80ff0677ac */ /* 0x000e220008000800 */
[----:B------:R-:W-:Y:S02]  /*0390*/  @!P0 IADD3 R6, PT, PT, R6, 0x1, RZ ;  /* 0x0000000106068810 */ /* 0x000fe40007ffe0ff */
[----:B------:R-:W-:Y:S01]  /*03a0*/  ISETP.GE.AND P1, PT, R3, RZ, PT ;  /* 0x000000ff0300720c */ /* 0x000fe20003f26270 */
[----:B------:R-:W-:Y:S01]  /*03b0*/  UIMAD UR4, UR5, UR7, URZ ;  /* 0x00000007050472a4 */ /* 0x000fe2000f8e02ff */
[----:B------:R-:W-:Y:S01]  /*03c0*/  ISETP.NE.AND P0, PT, R2, RZ, PT ;  /* 0x000000ff0200720c */ /* 0x000fe20003f05270 */
[----:B------:R-:W-:Y:S01]  /*03d0*/  @P2 VIADD R6, R6, 0x1 ;  /* 0x0000000106062836 */ /* 0x000fe20000000000 */
[----:B------:R-:W1:Y:S04]  /*03e0*/  LDCU.64 UR8, c[0x0][0x358] ;  /* 0x00006b00ff0877ac */ /* 0x000e680008000a00 */
[----:B------:R-:W-:Y:S01]  /*03f0*/  MOV R4, R6 ;  /* 0x0000000600047202 */ /* 0x000fe20000000f00 */
[----:B------:R-:W-:Y:S01]  /*0400*/  IMAD R6, R9, UR4, RZ ;  /* 0x0000000409067c24 */ /* 0x000fe2000f8e02ff */
[----:B------:R-:W2:Y:S03]  /*0410*/  LDCU UR10, c[0x0][0x398] ;  /* 0x00007300ff0a77ac */ /* 0x000ea60008000800 */
[----:B------:R-:W-:Y:S01]  /*0420*/  @!P1 IMAD.MOV R4, RZ, RZ, -R4 ;  /* 0x000000ffff049224 */ /* 0x000fe200078e0a04 */
[----:B------:R-:W3:Y:S01]  /*0430*/  LDCU UR11, c[0x0][0x398] ;  /* 0x00007300ff0b77ac */ /* 0x000ee20008000800 */
[----:B------:R-:W-:Y:S01]  /*0440*/  @!P0 LOP3.LUT R4, RZ, R2, RZ, 0x33, !PT ;  /* 0x00000002ff048212 */ /* 0x000fe200078e33ff */
[----:B0-----:R-:W-:-:S07]  /*0450*/  IMAD R6, R6, UR6, RZ ;  /* 0x0000000606067c24 */ /* 0x001fce000f8e02ff */
.L_x_26:
[----:B------:R-:W-:-:S13]  /*0460*/  ISETP.GE.AND P0, PT, R4, 0x1, PT ;  /* 0x000000010400780c */ /* 0x000fda0003f06270 */
[----:B01--4-:R-:W-:Y:S05]  /*0470*/  @!P0 BRA `(.L_x_21) ;  /* 0x0000000400d08947 */ /* 0x013fea0003800000 */
[----:B------:R-:W0:Y:S01]  /*0480*/  LDC.64 R10, c[0x0][0x380] ;  /* 0x0000e000ff0a7b82 */ /* 0x000e220000000a00 */
[----:B------:R-:W4:Y:S01]  /*0490*/  LDCU UR4, c[0x0][0x39c] ;  /* 0x00007380ff0477ac */ /* 0x000f220008000800 */
[C---:B------:R-:W-:Y:S01]  /*04a0*/  ISETP.GT.AND P0, PT, R4.reuse, RZ, PT ;  /* 0x000000ff0400720c */ /* 0x040fe20003f04270 */
[----:B------:R-:W-:Y:S01]  /*04b0*/  IMAD R9, R4, R5, RZ ;  /* 0x0000000504097224 */ /* 0x000fe200078e02ff */
[----:B------:R-:W-:-:S04]  /*04c0*/  MOV R8, R4 ;  /* 0x0000000400087202 */ /* 0x000fc80000000f00 */
        /* <DEDUP_REMOVED lines=9> */
.L_x_24:
[----:B01----:R-:W4:Y:S01]  /*0560*/  LDG.E R23, desc[UR8][R10.64] ;  /* 0x000000080a177981 */ /* 0x003f22000c1e1900 */
[----:B------:R-:W0:Y:S08]  /*0570*/  LDC.64 R12, c[0x0][0x388] ;  /* 0x0000e200ff0c7b82 */ /* 0x000e300000000a00 */
[----:B------:R-:W1:Y:S01]  /*0580*/  LDC R15, c[0x0][0x394] ;  /* 0x0000e500ff0f7b82 */ /* 0x000e620000000800 */
[----:B0-----:R-:W-:-:S04]  /*0590*/  IMAD.WIDE R20, R9, 0x4, R12 ;  /* 0x0000000409147825 */ /* 0x001fc800078e020c */
[C---:B-1----:R-:W-:Y:S01]  /*05a0*/  IMAD.WIDE R18, R15.reuse, 0x4, R10 ;  /* 0x000000040f127825 */ /* 0x042fe200078e020a */
[----:B----4-:R0:W-:Y:S04]  /*05b0*/  STG.E desc[UR8][R20.64], R23 ;  /* 0x0000001714007986 */ /* 0x0101e8000c101908 */
[----:B------:R-:W4:Y:S01]  /*05c0*/  LDG.E R25, desc[UR8][R18.64] ;  /* 0x0000000812197981 */ /* 0x000f22000c1e1900 */
[----:B------:R-:W-:-:S03]  /*05d0*/  IMAD.WIDE R16, R15, 0x4, R18 ;  /* 0x000000040f107825 */ /* 0x000fc600078e0212 */
[----:B----4-:R1:W-:Y:S04]  /*05e0*/  STG.E desc[UR8][R20.64+0x4], R25 ;  /* 0x0000041914007986 */ /* 0x0103e8000c101908 */
[----:B------:R-:W4:Y:S01]  /*05f0*/  LDG.E R27, desc[UR8][R16.64] ;  /* 0x00000008101b7981 */ /* 0x000f22000c1e1900 */
[----:B------:R-:W-:-:S03]  /*0600*/  IMAD.WIDE R14, R15, 0x4, R16 ;  /* 0x000000040f0e7825 */ /* 0x000fc600078e0210 */
[----:B----4-:R4:W-:Y:S04]  /*0610*/  STG.E desc[UR8][R20.64+0x8], R27 ;  /* 0x0000081b14007986 */ /* 0x0109e8000c101908 */
[----:B------:R-:W5:Y:S01]  /*0620*/  LDG.E R29, desc[UR8][R14.64] ;  /* 0x000000080e1d7981 */ /* 0x000f62000c1e1900 */
[----:B--2---:R-:W-:-:S03]  /*0630*/  VIADD R9, R9, UR10 ;  /* 0x0000000a09097c36 */ /* 0x004fc60008000000 */
[----:B-----5:R2:W-:Y:S04]  /*0640*/  STG.E desc[UR8][R20.64+0xc], R29 ;  /* 0x00000c1d14007986 */ /* 0x0205e8000c101908 */
[----:B------:R-:W5:Y:S01]  /*0650*/  LDG.E R24, desc[UR8][R10.64+0x4] ;  /* 0x000004080a187981 */ /* 0x000f62000c1e1900 */
[----:B0-----:R-:W-:-:S05]  /*0660*/  IMAD.WIDE R22, R9, 0x4, R12 ;  /* 0x0000000409167825 */ /* 0x001fca00078e020c */
[----:B-----5:R0:W-:Y:S04]  /*0670*/  STG.E desc[UR8][R22.64], R24 ;  /* 0x0000001816007986 */ /* 0x0201e8000c101908 */
[----:B------:R-:W5:Y:S04]  /*0680*/  LDG.E R26, desc[UR8][R18.64+0x4] ;  /* 0x00000408121a7981 */ /* 0x000f68000c1e1900 */
[----:B-----5:R5:W-:Y:S04]  /*0690*/  STG.E desc[UR8][R22.64+0x4], R26 ;  /* 0x0000041a16007986 */ /* 0x020be8000c101908 */
[----:B-1----:R-:W3:Y:S04]  /*06a0*/  LDG.E R25, desc[UR8][R16.64+0x4] ;  /* 0x0000040810197981 */ /* 0x002ee8000c1e1900 */
[----:B---3--:R1:W-:Y:S04]  /*06b0*/  STG.E desc[UR8][R22.64+0x8], R25 ;  /* 0x0000081916007986 */ /* 0x0083e8000c101908 */
[----:B----4-:R-:W3:Y:S01]  /*06c0*/  LDG.E R27, desc[UR8][R14.64+0x4] ;  /* 0x000004080e1b7981 */ /* 0x010ee2000c1e1900 */
[----:B------:R-:W-:-:S03]  /*06d0*/  IADD3 R9, PT, PT, R9, UR10, RZ ;  /* 0x0000000a09097c10 */ /* 0x000fc6000fffe0ff */
[----:B---3--:R3:W-:Y:S04]  /*06e0*/  STG.E desc[UR8][R22.64+0xc], R27 ;  /* 0x00000c1b16007986 */ /* 0x0087e8000c101908 */
[----:B--2---:R-:W2:Y:S01]  /*06f0*/  LDG.E R29, desc[UR8][R10.64+0x8] ;  /* 0x000008080a1d7981 */ /* 0x004ea2000c1e1900 */
[----:B------:R-:W-:-:S05]  /*0700*/  IMAD.WIDE R20, R9, 0x4, R12 ;  /* 0x0000000409147825 */ /* 0x000fca00078e020c */
[----:B--2---:R2:W-:Y:S04]  /*0710*/  STG.E desc[UR8][R20.64], R29 ;  /* 0x0000001d14007986 */ /* 0x0045e8000c101908 */
[----:B0-----:R-:W4:Y:S04]  /*0720*/  LDG.E R24, desc[UR8][R18.64+0x8] ;  /* 0x0000080812187981 */ /* 0x001f28000c1e1900 */
[----:B----4-:R0:W-:Y:S04]  /*0730*/  STG.E desc[UR8][R20.64+0x4], R24 ;  /* 0x0000041814007986 */ /* 0x0101e8000c101908 */
[----:B-----5:R-:W4:Y:S04]  /*0740*/  LDG.E R26, desc[UR8][R16.64+0x8] ;  /* 0x00000808101a7981 */ /* 0x020f28000c1e1900 */
[----:B----4-:R0:W-:Y:S04]  /*0750*/  STG.E desc[UR8][R20.64+0x8], R26 ;  /* 0x0000081a14007986 */ /* 0x0101e8000c101908 */
[----:B-1----:R-:W4:Y:S01]  /*0760*/  LDG.E R25, desc[UR8][R14.64+0x8] ;  /* 0x000008080e197981 */ /* 0x002f22000c1e1900 */
[----:B------:R-:W-:-:S03]  /*0770*/  VIADD R9, R9, UR10 ;  /* 0x0000000a09097c36 */ /* 0x000fc60008000000 */
[----:B----4-:R0:W-:Y:S04]  /*0780*/  STG.E desc[UR8][R20.64+0xc], R25 ;  /* 0x00000c1914007986 */ /* 0x0101e8000c101908 */
[----:B---3--:R-:W3:Y:S01]  /*0790*/  LDG.E R23, desc[UR8][R10.64+0xc] ;  /* 0x00000c080a177981 */ /* 0x008ee2000c1e1900 */
[----:B------:R-:W-:-:S05]  /*07a0*/  IMAD.WIDE R12, R9, 0x4, R12 ;  /* 0x00000004090c7825 */ /* 0x000fca00078e020c */
[----:B---3--:R0:W-:Y:S04]  /*07b0*/  STG.E desc[UR8][R12.64], R23 ;  /* 0x000000170c007986 */ /* 0x0081e8000c101908 */
[----:B------:R-:W3:Y:S04]  /*07c0*/  LDG.E R27, desc[UR8][R18.64+0xc] ;  /* 0x00000c08121b7981 */ /* 0x000ee8000c1e1900 */
[----:B---3--:R0:W-:Y:S04]  /*07d0*/  STG.E desc[UR8][R12.64+0x4], R27 ;  /* 0x0000041b0c007986 */ /* 0x0081e8000c101908 */
[----:B--2---:R-:W2:Y:S04]  /*07e0*/  LDG.E R29, desc[UR8][R16.64+0xc] ;  /* 0x00000c08101d7981 */ /* 0x004ea8000c1e1900 */
[----:B--2---:R0:W-:Y:S04]  /*07f0*/  STG.E desc[UR8][R12.64+0x8], R29 ;  /* 0x0000081d0c007986 */ /* 0x0041e8000c101908 */
[----:B------:R-:W2:Y:S01]  /*0800*/  LDG.E R22, desc[UR8][R14.64+0xc] ;  /* 0x00000c080e167981 */ /* 0x000ea2000c1e1900 */
[----:B------:R-:W-:-:S02]  /*0810*/  IADD3 R8, PT, PT, R8, -0x4, RZ ;  /* 0xfffffffc08087810 */ /* 0x000fc40007ffe0ff */
[----:B------:R-:W-:Y:S02]  /*0820*/  IADD3 R10, P2, PT, R10, 0x10, RZ ;  /* 0x000000100a0a7810 */ /* 0x000fe40007f5e0ff */
[----:B------:R-:W-:Y:S02]  /*0830*/  ISETP.GT.AND P1, PT, R8, 0x3, PT ;  /* 0x000000030800780c */ /* 0x000fe40003f24270 */
[----:B------:R-:W-:Y:S01]  /*0840*/  IADD3 R9, PT, PT, R9, UR10, RZ ;  /* 0x0000000a09097c10 */ /* 0x000fe2000fffe0ff */
[----:B------:R-:W-:Y:S01]  /*0850*/  IMAD.X R11, RZ, RZ, R11, P2 ;  /* 0x000000ffff0b7224 */ /* 0x000fe200010e060b */
[----:B--2---:R0:W-:Y:S09]  /*0860*/  STG.E desc[UR8][R12.64+0xc], R22 ;  /* 0x00000c160c007986 */ /* 0x0041f2000c101908 */
[----:B------:R-:W-:Y:S05]  /*0870*/  @P1 BRA `(.L_x_24) ;  /* 0xfffffffc00381947 */ /* 0x000fea000383ffff */
.L_x_23:
[----:B------:R-:W-:-:S13]  /*0880*/  ISETP.GT.AND P1, PT, R8, 0x1, PT ;  /* 0x000000010800780c */ /* 0x000fda0003f24270 */
[----:B------:R-:W-:Y:S05]  /*0890*/  @!P1 BRA `(.L_x_25) ;  /* 0x0000000000789947 */ /* 0x000fea0003800000 */
[----:B01----:R-:W4:Y:S01]  /*08a0*/  LDG.E R23, desc[UR8][R10.64] ;  /* 0x000000080a177981 */ /* 0x003f22000c1e1900 */
[----:B------:R-:W0:Y:S01]  /*08b0*/  LDC.64 R12, c[0x0][0x388] ;  /* 0x0000e200ff0c7b82 */ /* 0x000e220000000a00 */
[----:B------:R-:W1:Y:S07]  /*08c0*/  LDCU UR4, c[0x0][0x398] ;  /* 0x00007300ff0477ac */ /* 0x000e6e0008000800 */
[----:B------:R-:W5:Y:S01]  /*08d0*/  LDC R21, c[0x0][0x394] ;  /* 0x0000e500ff157b82 */ /* 0x000f620000000800 */
[----:B0-----:R-:W-:-:S04]  /*08e0*/  IMAD.WIDE R14, R9, 0x4, R12 ;  /* 0x00000004090e7825 */ /* 0x001fc800078e020c */
[C---:B-----5:R-:W-:Y:S01]  /*08f0*/  IMAD.WIDE R16, R21.reuse, 0x4, R10 ;  /* 0x0000000415107825 */ /* 0x060fe200078e020a */
[----:B----4-:R4:W-:Y:S04]  /*0900*/  STG.E desc[UR8][R14.64], R23 ;  /* 0x000000170e007986 */ /* 0x0109e8000c101908 */
[----:B------:R-:W5:Y:S01]  /*0910*/  LDG.E R25, desc[UR8][R16.64] ;  /* 0x0000000810197981 */ /* 0x000f62000c1e1900 */
[----:B------:R-:W-:-:S03]  /*0920*/  IMAD.WIDE R18, R21, 0x4, R16 ;  /* 0x0000000415127825 */ /* 0x000fc600078e0210 */
[----:B-----5:R4:W-:Y:S04]  /*0930*/  STG.E desc[UR8][R14.64+0x4], R25 ;  /* 0x000004190e007986 */ /* 0x0209e8000c101908 */
[----:B------:R-:W5:Y:S01]  /*0940*/  LDG.E R27, desc[UR8][R18.64] ;  /* 0x00000008121b7981 */ /* 0x000f62000c1e1900 */
[----:B------:R-:W-:-:S03]  /*0950*/  IMAD.WIDE R20, R21, 0x4, R18 ;  /* 0x0000000415147825 */ /* 0x000fc600078e0212 */
[----:B-----5:R4:W-:Y:S04]  /*0960*/  STG.E desc[UR8][R14.64+0x8], R27 ;  /* 0x0000081b0e007986 */ /* 0x0209e8000c101908 */
[----:B------:R-:W5:Y:S01]  /*0970*/  LDG.E R29, desc[UR8][R20.64] ;  /* 0x00000008141d7981 */ /* 0x000f62000c1e1900 */
[----:B-1----:R-:W-:-:S03]  /*0980*/  VIADD R9, R9, UR4 ;  /* 0x0000000409097c36 */ /* 0x002fc60008000000 */
[----:B-----5:R4:W-:Y:S04]  /*0990*/  STG.E desc[UR8][R14.64+0xc], R29 ;  /* 0x00000c1d0e007986 */ /* 0x0209e8000c101908 */
[----:B------:R-:W5:Y:S01]  /*09a0*/  LDG.E R22, desc[UR8][R10.64+0x4] ;  /* 0x000004080a167981 */ /* 0x000f62000c1e1900 */
[----:B------:R-:W-:-:S05]  /*09b0*/  IMAD.WIDE R12, R9, 0x4, R12 ;  /* 0x00000004090c7825 */ /* 0x000fca00078e020c */
[----:B-----5:R4:W-:Y:S04]  /*09c0*/  STG.E desc[UR8][R12.64], R22 ;  /* 0x000000160c007986 */ /* 0x0209e8000c101908 */
[----:B------:R-:W5:Y:S04]  /*09d0*/  LDG.E R17, desc[UR8][R16.64+0x4] ;  /* 0x0000040810117981 */ /* 0x000f68000c1e1900 */
[----:B-----5:R4:W-:Y:S04]  /*09e0*/  STG.E desc[UR8][R12.64+0x4], R17 ;  /* 0x000004110c007986 */ /* 0x0209e8000c101908 */
[----:B------:R-:W5:Y:S04]  /*09f0*/  LDG.E R19, desc[UR8][R18.64+0x4] ;  /* 0x0000040812137981 */ /* 0x000f68000c1e1900 */
[----:B-----5:R4:W-:Y:S04]  /*0a00*/  STG.E desc[UR8][R12.64+0x8], R19 ;  /* 0x000008130c007986 */ /* 0x0209e8000c101908 */
[----:B------:R-:W5:Y:S01]  /*0a10*/  LDG.E R21, desc[UR8][R20.64+0x4] ;  /* 0x0000040814157981 */ /* 0x000f62000c1e1900 */
[----:B------:R-:W-:-:S02]  /*0a20*/  IADD3 R10, P1, PT, R10, 0x8, RZ ;  /* 0x000000080a0a7810 */ /* 0x000fc40007f3e0ff */
[----:B------:R-:W-:Y:S02]  /*0a30*/  PLOP3.LUT P0, PT, PT, PT, PT, 0x8, 0x80 ;  /* 0x000000000080781c */ /* 0x000fe40003f0e170 */
[----:B------:R-:W-:Y:S01]  /*0a40*/  IADD3 R8, PT, PT, R8, -0x2, RZ ;  /* 0xfffffffe08087810 */ /* 0x000fe20007ffe0ff */
[----:B------:R-:W-:Y:S01]  /*0a50*/  IMAD.X R11, RZ, RZ, R11, P1 ;  /* 0x000000ffff0b7224 */ /* 0x000fe200008e060b */
[----:B------:R-:W-:Y:S01]  /*0a60*/  IADD3 R9, PT, PT, R9, UR4, RZ ;  /* 0x0000000409097c10 */ /* 0x000fe2000fffe0ff */
[----:B-----5:R4:W-:Y:S08]  /*0a70*/  STG.E desc[UR8][R12.64+0xc], R21 ;  /* 0x00000c150c007986 */ /* 0x0209f0000c101908 */
.L_x_25:
[----:B------:R-:W-:-:S13]  /*0a80*/  ISETP.NE.OR P0, PT, R8, RZ, P0 ;  /* 0x000000ff0800720c */ /* 0x000fda0000705670 */
[----:B------:R-:W-:Y:S05]  /*0a90*/  @!P0 BRA `(.L_x_21) ;  /* 0x0000000000488947 */ /* 0x000fea0003800000 */
.L_x_22:
[----:B01--4-:R-:W4:Y:S01]  /*0aa0*/  LDG.E R21, desc[UR8][R10.64] ;  /* 0x000000080a157981 */ /* 0x013f22000c1e1900 */
[----:B------:R-:W-:-:S04]  /*0ab0*/  IMAD.WIDE R12, R9, 0x4, R2 ;  /* 0x00000004090c7825 */ /* 0x000fc800078e0202 */
[C---:B------:R-:W-:Y:S01]  /*0ac0*/  IMAD.WIDE R14, R7.reuse, 0x4, R10 ;  /* 0x00000004070e7825 */ /* 0x040fe200078e020a */
[----:B----4-:R0:W-:Y:S04]  /*0ad0*/  STG.E desc[UR8][R12.64], R21 ;  /* 0x000000150c007986 */ /* 0x0101e8000c101908 */
[----:B------:R-:W4:Y:S01]  /*0ae0*/  LDG.E R23, desc[UR8][R14.64] ;  /* 0x000000080e177981 */ /* 0x000f22000c1e1900 */
[----:B------:R-:W-:-:S03]  /*0af0*/  IMAD.WIDE R16, R7, 0x4, R14 ;  /* 0x0000000407107825 */ /* 0x000fc600078e020e */
[----:B----4-:R0:W-:Y:S04]  /*0b00*/  STG.E desc[UR8][R12.64+0x4], R23 ;  /* 0x000004170c007986 */ /* 0x0101e8000c101908 */
[----:B------:R-:W4:Y:S01]  /*0b10*/  LDG.E R25, desc[UR8][R16.64] ;  /* 0x0000000810197981 */ /* 0x000f22000c1e1900 */
[----:B------:R-:W-:-:S03]  /*0b20*/  IMAD.WIDE R18, R7, 0x4, R16 ;  /* 0x0000000407127825 */ /* 0x000fc600078e0210 */
[----:B----4-:R0:W-:Y:S04]  /*0b30*/  STG.E desc[UR8][R12.64+0x8], R25 ;  /* 0x000008190c007986 */ /* 0x0101e8000c101908 */
[----:B------:R-:W4:Y:S01]  /*0b40*/  LDG.E R19, desc[UR8][R18.64] ;  /* 0x0000000812137981 */ /* 0x000f22000c1e1900 */
[----:B------:R-:W-:Y:S02]  /*0b50*/  IADD3 R8, PT, PT, R8, -0x1, RZ ;  /* 0xffffffff08087810 */ /* 0x000fe40007ffe0ff */
[----:B------:R-:W-:Y:S02]  /*0b60*/  IADD3 R10, P1, PT, R10, 0x4, RZ ;  /* 0x000000040a0a7810 */ /* 0x000fe40007f3e0ff */
[----:B------:R-:W-:Y:S02]  /*0b70*/  ISETP.NE.AND P0, PT, R8, RZ, PT ;  /* 0x000000ff0800720c */ /* 0x000fe40003f05270 */
[----:B---3--:R-:W-:Y:S01]  /*0b80*/  IADD3 R9, PT, PT, R9, UR11, RZ ;  /* 0x0000000b09097c10 */ /* 0x008fe2000fffe0ff */
[----:B------:R-:W-:Y:S01]  /*0b90*/  IMAD.X R11, RZ, RZ, R11, P1 ;  /* 0x000000ffff0b7224 */ /* 0x000fe200008e060b */
[----:B----4-:R0:W-:Y:S09]  /*0ba0*/  STG.E desc[UR8][R12.64+0xc], R19 ;  /* 0x00000c130c007986 */ /* 0x0101f2000c101908 */
[----:B------:R-:W-:Y:S05]  /*0bb0*/  @P0 BRA `(.L_x_22) ;  /* 0xfffffffc00b80947 */ /* 0x000fea000383ffff */
.L_x_21:
[----:B------:R-:W-:-:S04]  /*0bc0*/  IADD3 R5, PT, PT, R6, R5, RZ ;  /* 0x0000000506057210 */ /* 0x000fc80007ffe0ff */
[----:B------:R-:W-:-:S13]  /*0bd0*/  ISETP.GE.AND P0, PT, R5, R0, PT ;  /* 0x000000000500720c */ /* 0x000fda0003f06270 */
[----:B------:R-:W-:Y:S05]  /*0be0*/  @!P0 BRA `(.L_x_26) ;  /* 0xfffffff8001c8947 */ /* 0x000fea000383ffff */
[----:B-123--:R-:W-:Y:S05]  /*0bf0*/  EXIT ;  /* 0x000000000000794d */ /* 0x00efea0003800000 */
.L_x_27:
        /* <DEDUP_REMOVED lines=16> */
.L_x_40:


//--------------------- .text.bp_aos_to_soa_single --------------------------
	.section	.text.bp_aos_to_soa_single,"ax",@progbits
	.align	128
        .global         bp_aos_to_soa_single
        .type           bp_aos_to_soa_single,@function
        .size           bp_aos_to_soa_single,(.L_x_41 - bp_aos_to_soa_single)
        .other          bp_aos_to_soa_single,@"STO_CUDA_ENTRY STV_DEFAULT"
bp_aos_to_soa_single:
.text.bp_aos_to_soa_single:
        /* <DEDUP_REMOVED lines=71> */
.L_x_33:
        /* <DEDUP_REMOVED lines=16> */
.L_x_31:
        /* <DEDUP_REMOVED lines=52> */
.L_x_30:
        /* <DEDUP_REMOVED lines=34> */
.L_x_32:
[----:B------:R-:W-:-:S13]  /*0ad0*/  ISETP.NE.OR P0, PT, R8, RZ, P0 ;  /* 0x000000ff0800720c */ /* 0x000fda0000705670 */
[----:B------:R-:W-:Y:S05]  /*0ae0*/  @!P0 BRA `(.L_x_28) ;  /* 0x0000000000488947 */ /* 0x000fea0003800000 */
.L_x_29:
        /* <DEDUP_REMOVED lines=18> */
.L_x_28:
[----:B------:R-:W-:-:S05]  /*0c10*/  IMAD.IADD R5, R6, 0x1, R5 ;  /* 0x0000000106057824 */ /* 0x000fca00078e0205 */
[----:B------:R-:W-:-:S13]  /*0c20*/  ISETP.GE.AND P0, PT, R5, R4, PT ;  /* 0x000000040500720c */ /* 0x000fda0003f06270 */
[----:B------:R-:W-:Y:S05]  /*0c30*/  @!P0 BRA `(.L_x_33) ;  /* 0xfffffff8000c8947 */ /* 0x000fea000383ffff */
[----:B-123--:R-:W-:Y:S05]  /*0c40*/  EXIT ;  /* 0x000000000000794d */ /* 0x00efea0003800000 */
.L_x_34:
        /* <DEDUP_REMOVED lines=11> */
.L_x_41:


//--------------------- .text.bp_soa_to_aos_single --------------------------
	.section	.text.bp_soa_to_aos_single,"ax",@progbits
	.align	128
        .global         bp_soa_to_aos_single
        .type           bp_soa_to_aos_single,@function
        .size           bp_soa_to_aos_single,(.L_x_42 - bp_soa_to_aos_single)
        .other          bp_soa_to_aos_single,@"STO_CUDA_ENTRY STV_DEFAULT"
bp_soa_to_aos_single:
.text.bp_soa_to_aos_single:
[----:B------:R-:W-:Y:S08]  /*0000*/  LDC R1, c[0x0][0x37c] ;  /* 0x0000df00ff017b82 */ /* 0x000ff00000000800 */
[----:B------:R-:W0:Y:S01]  /*0010*/  LDC R8, c[0x0][0x398] ;  /* 0x0000e600ff087b82 */ /* 0x000e220000000800 */
[----:B------:R-:W1:Y:S01]  /*0020*/  S2R R5, SR_TID.Y ;  /* 0x0000000000057919 */ /* 0x000e620000002200 */
[----:B------:R-:W2:Y:S01]  /*0030*/  LDCU UR5, c[0x0][0x370] ;  /* 0x00006e00ff0577ac */ /* 0x000ea20008000800 */
[----:B------:R-:W3:Y:S01]  /*0040*/  S2R R7, SR_TID.X ;  /* 0x0000000000077919 */ /* 0x000ee20000002100 */
[----:B------:R-:W4:Y:S04]  /*0050*/  LDCU UR8, c[0x0][0x394] ;  /* 0x00007280ff0877ac */ /* 0x000f280008000800 */
[----:B------:R-:W-:Y:S08]  /*0060*/  S2UR UR4, SR_CTAID.Y ;  /* 0x00000000000479c3 */ /* 0x000ff00000002600 */
[----:B------:R-:W2:Y:S01]  /*0070*/  S2UR UR6, SR_CTAID.X ;  /* 0x00000000000679c3 */ /* 0x000ea20000002500 */
[----:B0-----:R-:W-:-:S07]  /*0080*/  IABS R9, R8 ;  /* 0x0000000800097213 */ /* 0x001fce0000000000 */
[----:B------:R-:W1:Y:S01]  /*0090*/  LDC R4, c[0x0][0x364] ;  /* 0x0000d900ff047b82 */ /* 0x000e620000000800 */
[----:B------:R-:W0:Y:S01]  /*00a0*/  LDCU UR7, c[0x0][0x360] ;  /* 0x00006c00ff0777ac */ /* 0x000e220008000800 */
[----:B----4-:R-:W-:Y:S01]  /*00b0*/  IMAD R13, R8, UR8, RZ ;  /* 0x00000008080d7c24 */ /* 0x010fe2000f8e02ff */
[----:B------:R-:W4:Y:S01]  /*00c0*/  I2F.RP R0, R9 ;  /* 0x0000000900007306 */ /* 0x000f220000209400 */
[----:B--2---:R-:W-:Y:S01]  /*00d0*/  UIMAD UR4, UR5, UR4, UR6 ;  /* 0x00000004050472a4 */ /* 0x004fe2000f8e0206 */
[----:B------:R-:W2:Y:S06]  /*00e0*/  LDCU UR6, c[0x0][0x374] ;  /* 0x00006e80ff0677ac */ /* 0x000eac0008000800 */
[----:B----4-:R-:W4:Y:S02]  /*00f0*/  MUFU.RCP R0, R0 ;  /* 0x0000000000007308 */ /* 0x010f240000001000 */
[----:B----4-:R-:W-:-:S02]  /*0100*/  VIADD R2, R0, 0xffffffe ;  /* 0x0ffffffe00027836 */ /* 0x010fc40000000000 */
[----:B-1----:R-:W-:Y:S01]  /*0110*/  IMAD R0, R4, UR4, R5 ;  /* 0x0000000404007c24 */ /* 0x002fe2000f8e0205 */
[----:B0-----:R-:W-:-:S03]  /*0120*/  UIMAD UR4, UR5, UR7, URZ ;  /* 0x00000007050472a4 */ /* 0x001fc6000f8e02ff */
[----:B------:R0:W1:Y:S01]  /*0130*/  F2I.FTZ.U32.TRUNC.NTZ R3, R2 ;  /* 0x0000000200037305 */ /* 0x000062000021f000 */
[----:B---3--:R-:W-:-:S05]  /*0140*/  IMAD R0, R0, UR7, R7 ;  /* 0x0000000700007c24 */ /* 0x008fca000f8e0207 */
[----:B------:R-:W-:Y:S01]  /*0150*/  ISETP.GE.AND P2, PT, R0, RZ, PT ;  /* 0x000000ff0000720c */ /* 0x000fe20003f46270 */
[----:B0-----:R-:W-:Y:S02]  /*0160*/  HFMA2 R2, -RZ, RZ, 0, 0 ;  /* 0x00000000ff027431 */ /* 0x001fe400000001ff */
[----:B-1----:R-:W-:-:S04]  /*0170*/  IMAD.MOV R6, RZ, RZ, -R3 ;  /* 0x000000ffff067224 */ /* 0x002fc800078e0a03 */
[----:B------:R-:W-:Y:S01]  /*0180*/  IMAD R5, R6, R9, RZ ;  /* 0x0000000906057224 */ /* 0x000fe200078e02ff */
[----:B------:R-:W-:-:S03]  /*0190*/  IABS R6, R0 ;  /* 0x0000000000067213 */ /* 0x000fc60000000000 */
[----:B------:R-:W-:-:S04]  /*01a0*/  IMAD.HI.U32 R3, R3, R5, R2 ;  /* 0x0000000503037227 */ /* 0x000fc800078e0002 */
[----:B------:R-:W-:-:S04]  /*01b0*/  IMAD.MOV.U32 R2, RZ, RZ, R6 ;  /* 0x000000ffff027224 */ /* 0x000fc800078e0006 */
[----:B------:R-:W-:-:S05]  /*01c0*/  IMAD.HI.U32 R3, R3, R2, RZ ;  /* 0x0000000203037227 */ /* 0x000fca00078e00ff */
[----:B------:R-:W-:-:S05]  /*01d0*/  IADD3 R3, PT, PT, -R3, RZ, RZ ;  /* 0x000000ff03037210 */ /* 0x000fca0007ffe1ff */
[----:B------:R-:W-:-:S05]  /*01e0*/  IMAD R2, R9, R3, R2 ;  /* 0x0000000309027224 */ /* 0x000fca00078e0202 */
[----:B------:R-:W-:-:S13]  /*01f0*/  ISETP.GT.U32.AND P0, PT, R9, R2, PT ;  /* 0x000000020900720c */ /* 0x000fda0003f04070 */
[----:B------:R-:W-:Y:S01]  /*0200*/  @!P0 IMAD.IADD R2, R2, 0x1, -R9 ;  /* 0x0000000102028824 */ /* 0x000fe200078e0a09 */
[----:B------:R-:W-:-:S04]  /*0210*/  ISETP.NE.AND P0, PT, R8, RZ, PT ;  /* 0x000000ff0800720c */ /* 0x000fc80003f05270 */
[----:B------:R-:W-:-:S13]  /*0220*/  ISETP.GT.U32.AND P1, PT, R9, R2, PT ;  /* 0x000000020900720c */ /* 0x000fda0003f24070 */
[----:B------:R-:W-:Y:S02]  /*0230*/  @!P1 IADD3 R2, PT, PT, R2, -R9, RZ ;  /* 0x8000000902029210 */ /* 0x000fe40007ffe0ff */
[----:B------:R-:W-:-:S03]  /*0240*/  ISETP.GE.AND P1, PT, R0, R13, PT ;  /* 0x0000000d0000720c */ /* 0x000fc60003f26270 */
[----:B------:R-:W-:Y:S02]  /*0250*/  IMAD.MOV.U32 R3, RZ, RZ, R2 ;  /* 0x000000ffff037224 */ /* 0x000fe400078e0002 */
[----:B------:R-:W-:-:S03]  /*0260*/  IMAD R2, R4, UR4, RZ ;  /* 0x0000000404027c24 */ /* 0x000fc6000f8e02ff */
[----:B------:R-:W-:Y:S01]  /*0270*/  @!P2 IADD3 R3, PT, PT, -R3, RZ, RZ ;  /* 0x000000ff0303a210 */ /* 0x000fe20007ffe1ff */
[----:B--2---:R-:W-:Y:S01]  /*0280*/  IMAD R11, R2, UR6, RZ ;  /* 0x00000006020b7c24 */ /* 0x004fe2000f8e02ff */
[----:B------:R-:W-:-:S05]  /*0290*/  @!P0 LOP3.LUT R3, RZ, R8, RZ, 0x33, !PT ;  /* 0x00000008ff038212 */ /* 0x000fca00078e33ff */
[----:B------:R-:W-:Y:S01]  /*02a0*/  IMAD R10, R3, UR8, RZ ;  /* 0x00000008030a7c24 */ /* 0x000fe2000f8e02ff */
[----:B------:R-:W-:Y:S06]  /*02b0*/  @P1 EXIT ;  /* 0x000000000000194d */ /* 0x000fec0003800000 */
[----:B------:R-:W0:Y:S01]  /*02c0*/  LDC.64 R6, c[0x0][0x380] ;  /* 0x0000e000ff067b82 */ /* 0x000e220000000a00 */
[----:B------:R-:W1:Y:S07]  /*02d0*/  LDCU.64 UR4, c[0x0][0x358] ;  /* 0x00006b00ff0477ac */ /* 0x000e6e0008000a00 */
[----:B------:R-:W2:Y:S02]  /*02e0*/  LDC.64 R8, c[0x0][0x388] ;  /* 0x0000e200ff087b82 */ /* 0x000ea40000000a00 */
.L_x_35:
[----:B---3--:R-:W-:-:S04]  /*02f0*/  SHF.R.S32.HI R3, RZ, 0x1f, R0 ;  /* 0x0000001fff037819 */ /* 0x008fc80000011400 */
[----:B------:R-:W-:-:S04]  /*0300*/  LEA.HI R3, R3, R0, RZ, 0x2 ;  /* 0x0000000003037211 */ /* 0x000fc800078f10ff */
[----:B------:R-:W-:-:S05]  /*0310*/  LEA.HI.SX32 R3, R3, R10, 0x1e ;  /* 0x0000000a03037211 */ /* 0x000fca00078ff2ff */
[----:B0-----:R-:W-:-:S06]  /*0320*/  IMAD.WIDE R2, R3, 0x4, R6 ;  /* 0x0000000403027825 */ /* 0x001fcc00078e0206 */
[----:B-1----:R-:W3:Y:S01]  /*0330*/  LDG.E R3, desc[UR4][R2.64] ;  /* 0x0000000402037981 */ /* 0x002ee2000c1e1900 */
[----:B--2---:R-:W-:Y:S01]  /*0340*/  IMAD.WIDE R4, R0, 0x4, R8 ;  /* 0x0000000400047825 */ /* 0x004fe200078e0208 */
[----:B------:R-:W-:-:S04]  /*0350*/  IADD3 R0, PT, PT, R11, R0, RZ ;  /* 0x000000000b007210 */ /* 0x000fc80007ffe0ff */
[----:B------:R-:W-:Y:S01]  /*0360*/  ISETP.GE.AND P0, PT, R0, R13, PT ;  /* 0x0000000d0000720c */ /* 0x000fe20003f06270 */
[----:B---3--:R3:W-:-:S12]  /*0370*/  STG.E desc[UR4][R4.64], R3 ;  /* 0x0000000304007986 */ /* 0x0087d8000c101904 */
[----:B------:R-:W-:Y:S05]  /*0380*/  @!P0 BRA `(.L_x_35) ;  /* 0xfffffffc00d88947 */ /* 0x000fea000383ffff */
[----:B------:R-:W-:Y:S05]  /*0390*/  EXIT ;  /* 0x000000000000794d */ /* 0x000fea0003800000 */
.L_x_36:
        /* <DEDUP_REMOVED lines=14> */
.L_x_42:


//--------------------- .nv.shared.reserved.0     --------------------------
	.section	.nv.shared.reserved.0,"aw",@nobits
	.weak		__nv_reservedSMEM_offset_0_alias
	.size		__nv_reservedSMEM_offset_0_alias, 0, 64
	.other		__nv_reservedSMEM_offset_0_alias,@"STO_CUDA_RESERVED_SHARED STV_DEFAULT"
__nv_reservedSMEM_offset_0_alias:
	.zero		0
	.zero		64


//--------------------- .nv.constant0.bp_soa_to_soa_test --------------------------
	.section	.nv.constant0.bp_soa_to_soa_test,"a",@progbits
	.sectionflags	@""
	.align	4
.nv.constant0.bp_soa_to_soa_test:
	.zero		928


//--------------------- .nv.constant0.bp_aos_to_aos_test --------------------------
	.section	.nv.constant0.bp_aos_to_aos_test,"a",@progbits
	.sectionflags	@""
	.align	4
.nv.constant0.bp_aos_to_aos_test:
	.zero		928


//--------------------- .nv.constant0.bp_aos_to_soa --------------------------
	.section	.nv.constant0.bp_aos_to_soa,"a",@progbits
	.sectionflags	@""
	.align	4
.nv.constant0.bp_aos_to_soa:
	.zero		928


//--------------------- .nv.constant0.bp_soa_to_aos --------------------------
	.section	.nv.constant0.bp_soa_to_aos,"a",@progbits
	.sectionflags	@""
	.align	4
.nv.constant0.bp_soa_to_aos:
	.zero		928


//--------------------- .nv.constant0.bp_aos_to_soa_single --------------------------
	.section	.nv.constant0.bp_aos_to_soa_single,"a",@progbits
	.sectionflags	@""
	.align	4
.nv.constant0.bp_aos_to_soa_single:
	.zero		928


//--------------------- .nv.constant0.bp_soa_to_aos_single --------------------------
	.section	.nv.constant0.bp_soa_to_aos_single,"a",@progbits
	.sectionflags	@""
	.align	4
.nv.constant0.bp_soa_to_aos_single:
	.zero		928


//--------------------- SYMBOLS --------------------------

	.type		.nv.reservedSmem.offset0,@object
	.size		.nv.reservedSmem.offset0,0x4
